//
// Generated by NVIDIA NVVM Compiler
//
// Compiler Build ID: CL-36424714
// Cuda compilation tools, release 13.0, V13.0.88
// Based on NVVM 20.0.0
//

.version 9.0
.target sm_100
.address_size 64

	// .globl	_Z13kernelScharrXPKfiiPf

.visible .entry _Z13kernelScharrXPKfiiPf(
	.param .u64 .ptr .align 1 _Z13kernelScharrXPKfiiPf_param_0,
	.param .u32 _Z13kernelScharrXPKfiiPf_param_1,
	.param .u32 _Z13kernelScharrXPKfiiPf_param_2,
	.param .u64 .ptr .align 1 _Z13kernelScharrXPKfiiPf_param_3
)
{
	.reg .pred 	%p<4>;
	.reg .b32 	%r<29>;
	.reg .b32 	%f<15>;
	.reg .b64 	%rd<26>;
	.reg .b64 	%fd<5>;

	ld.param.u64 	%rd1, [_Z13kernelScharrXPKfiiPf_param_0];
	ld.param.u32 	%r3, [_Z13kernelScharrXPKfiiPf_param_1];
	ld.param.u32 	%r5, [_Z13kernelScharrXPKfiiPf_param_2];
	ld.param.u64 	%rd2, [_Z13kernelScharrXPKfiiPf_param_3];
	mov.u32 	%r6, %ctaid.x;
	mov.u32 	%r7, %ntid.x;
	mov.u32 	%r8, %tid.x;
	mad.lo.s32 	%r1, %r6, %r7, %r8;
	mov.u32 	%r9, %ctaid.y;
	mov.u32 	%r10, %ntid.y;
	mov.u32 	%r11, %tid.y;
	mad.lo.s32 	%r12, %r9, %r10, %r11;
	setp.ge.s32 	%p1, %r1, %r3;
	setp.ge.s32 	%p2, %r12, %r5;
	or.pred  	%p3, %p1, %p2;
	@%p3 bra 	$L__BB0_2;
	cvta.to.global.u64 	%rd3, %rd1;
	cvta.to.global.u64 	%rd4, %rd2;
	max.u32 	%r13, %r12, 1;
	add.s32 	%r14, %r13, -1;
	add.s32 	%r15, %r12, 1;
	add.s32 	%r16, %r5, -1;
	min.u32 	%r17, %r15, %r16;
	max.s32 	%r18, %r1, 1;
	add.s32 	%r19, %r1, 1;
	add.s32 	%r20, %r3, -1;
	min.s32 	%r21, %r19, %r20;
	mul.lo.s32 	%r22, %r14, %r3;
	add.s32 	%r23, %r22, %r21;
	mul.lo.s32 	%r24, %r3, %r12;
	add.s32 	%r25, %r21, %r24;
	mul.lo.s32 	%r26, %r17, %r3;
	add.s32 	%r27, %r26, %r21;
	cvt.s64.s32 	%rd5, %r22;
	cvt.u64.u32 	%rd6, %r18;
	add.s64 	%rd7, %rd5, %rd6;
	shl.b64 	%rd8, %rd7, 2;
	add.s64 	%rd9, %rd3, %rd8;
	ld.global.f32 	%f1, [%rd9+-4];
	neg.f32 	%f2, %f1;
	cvt.s64.s32 	%rd10, %r26;
	add.s64 	%rd11, %rd10, %rd6;
	shl.b64 	%rd12, %rd11, 2;
	add.s64 	%rd13, %rd3, %rd12;
	ld.global.f32 	%f3, [%rd13+-4];
	sub.f32 	%f4, %f2, %f3;
	mul.wide.s32 	%rd14, %r23, 4;
	add.s64 	%rd15, %rd3, %rd14;
	ld.global.f32 	%f5, [%rd15];
	add.f32 	%f6, %f4, %f5;
	mul.wide.s32 	%rd16, %r27, 4;
	add.s64 	%rd17, %rd3, %rd16;
	ld.global.f32 	%f7, [%rd17];
	add.f32 	%f8, %f6, %f7;
	cvt.f64.f32 	%fd1, %f8;
	mul.wide.s32 	%rd18, %r25, 4;
	add.s64 	%rd19, %rd3, %rd18;
	ld.global.f32 	%f9, [%rd19];
	cvt.s64.s32 	%rd20, %r24;
	add.s64 	%rd21, %rd20, %rd6;
	shl.b64 	%rd22, %rd21, 2;
	add.s64 	%rd23, %rd3, %rd22;
	ld.global.f32 	%f10, [%rd23+-4];
	sub.f32 	%f11, %f9, %f10;
	cvt.f64.f32 	%fd2, %f11;
	mul.f64 	%fd3, %fd2, 0d4024000000000000;
	fma.rn.f64 	%fd4, %fd1, 0d4008000000000000, %fd3;
	cvt.rn.f32.f64 	%f12, %fd4;
	mov.f32 	%f13, 0f41A00000;
	div.approx.f32 	%f14, %f12, %f13;
	add.s32 	%r28, %r24, %r1;
	mul.wide.s32 	%rd24, %r28, 4;
	add.s64 	%rd25, %rd4, %rd24;
	st.global.f32 	[%rd25], %f14;
$L__BB0_2:
	ret;

}
	// .globl	_Z13kernelScharrYPKfiiPf
.visible .entry _Z13kernelScharrYPKfiiPf(
	.param .u64 .ptr .align 1 _Z13kernelScharrYPKfiiPf_param_0,
	.param .u32 _Z13kernelScharrYPKfiiPf_param_1,
	.param .u32 _Z13kernelScharrYPKfiiPf_param_2,
	.param .u64 .ptr .align 1 _Z13kernelScharrYPKfiiPf_param_3
)
{
	.reg .pred 	%p<4>;
	.reg .b32 	%r<29>;
	.reg .b32 	%f<15>;
	.reg .b64 	%rd<24>;
	.reg .b64 	%fd<5>;

	ld.param.u64 	%rd1, [_Z13kernelScharrYPKfiiPf_param_0];
	ld.param.u32 	%r3, [_Z13kernelScharrYPKfiiPf_param_1];
	ld.param.u32 	%r5, [_Z13kernelScharrYPKfiiPf_param_2];
	ld.param.u64 	%rd2, [_Z13kernelScharrYPKfiiPf_param_3];
	mov.u32 	%r6, %ctaid.x;
	mov.u32 	%r7, %ntid.x;
	mov.u32 	%r8, %tid.x;
	mad.lo.s32 	%r1, %r6, %r7, %r8;
	mov.u32 	%r9, %ctaid.y;
	mov.u32 	%r10, %ntid.y;
	mov.u32 	%r11, %tid.y;
	mad.lo.s32 	%r12, %r9, %r10, %r11;
	setp.ge.s32 	%p1, %r1, %r3;
	setp.ge.s32 	%p2, %r12, %r5;
	or.pred  	%p3, %p1, %p2;
	@%p3 bra 	$L__BB1_2;
	cvta.to.global.u64 	%rd3, %rd1;
	cvta.to.global.u64 	%rd4, %rd2;
	max.u32 	%r13, %r12, 1;
	add.s32 	%r14, %r13, -1;
	add.s32 	%r15, %r12, 1;
	add.s32 	%r16, %r5, -1;
	min.u32 	%r17, %r15, %r16;
	max.s32 	%r18, %r1, 1;
	add.s32 	%r19, %r1, 1;
	add.s32 	%r20, %r3, -1;
	min.s32 	%r21, %r19, %r20;
	mul.lo.s32 	%r22, %r14, %r3;
	add.s32 	%r23, %r22, %r1;
	add.s32 	%r24, %r22, %r21;
	mul.lo.s32 	%r25, %r17, %r3;
	add.s32 	%r26, %r25, %r1;
	add.s32 	%r27, %r25, %r21;
	cvt.s64.s32 	%rd5, %r22;
	cvt.u64.u32 	%rd6, %r18;
	add.s64 	%rd7, %rd5, %rd6;
	shl.b64 	%rd8, %rd7, 2;
	add.s64 	%rd9, %rd3, %rd8;
	ld.global.f32 	%f1, [%rd9+-4];
	neg.f32 	%f2, %f1;
	mul.wide.s32 	%rd10, %r24, 4;
	add.s64 	%rd11, %rd3, %rd10;
	ld.global.f32 	%f3, [%rd11];
	sub.f32 	%f4, %f2, %f3;
	cvt.s64.s32 	%rd12, %r25;
	add.s64 	%rd13, %rd12, %rd6;
	shl.b64 	%rd14, %rd13, 2;
	add.s64 	%rd15, %rd3, %rd14;
	ld.global.f32 	%f5, [%rd15+-4];
	add.f32 	%f6, %f4, %f5;
	mul.wide.s32 	%rd16, %r27, 4;
	add.s64 	%rd17, %rd3, %rd16;
	ld.global.f32 	%f7, [%rd17];
	add.f32 	%f8, %f6, %f7;
	cvt.f64.f32 	%fd1, %f8;
	mul.wide.s32 	%rd18, %r26, 4;
	add.s64 	%rd19, %rd3, %rd18;
	ld.global.f32 	%f9, [%rd19];
	mul.wide.s32 	%rd20, %r23, 4;
	add.s64 	%rd21, %rd3, %rd20;
	ld.global.f32 	%f10, [%rd21];
	sub.f32 	%f11, %f9, %f10;
	cvt.f64.f32 	%fd2, %f11;
	mul.f64 	%fd3, %fd2, 0d4024000000000000;
	fma.rn.f64 	%fd4, %fd1, 0d4008000000000000, %fd3;
	cvt.rn.f32.f64 	%f12, %fd4;
	mov.f32 	%f13, 0f41A00000;
	div.approx.f32 	%f14, %f12, %f13;
	mad.lo.s32 	%r28, %r3, %r12, %r1;
	mul.wide.s32 	%rd22, %r28, 4;
	add.s64 	%rd23, %rd4, %rd22;
	st.global.f32 	[%rd23], %f14;
$L__BB1_2:
	ret;

}
	// .globl	_Z12kernelSobelXPKfiiPf
.visible .entry _Z12kernelSobelXPKfiiPf(
	.param .u64 .ptr .align 1 _Z12kernelSobelXPKfiiPf_param_0,
	.param .u32 _Z12kernelSobelXPKfiiPf_param_1,
	.param .u32 _Z12kernelSobelXPKfiiPf_param_2,
	.param .u64 .ptr .align 1 _Z12kernelSobelXPKfiiPf_param_3
)
{
	.reg .pred 	%p<4>;
	.reg .b32 	%r<29>;
	.reg .b32 	%f<10>;
	.reg .b64 	%rd<26>;
	.reg .b64 	%fd<14>;

	ld.param.u64 	%rd1, [_Z12kernelSobelXPKfiiPf_param_0];
	ld.param.u32 	%r3, [_Z12kernelSobelXPKfiiPf_param_1];
	ld.param.u32 	%r5, [_Z12kernelSobelXPKfiiPf_param_2];
	ld.param.u64 	%rd2, [_Z12kernelSobelXPKfiiPf_param_3];
	mov.u32 	%r6, %ctaid.x;
	mov.u32 	%r7, %ntid.x;
	mov.u32 	%r8, %tid.x;
	mad.lo.s32 	%r1, %r6, %r7, %r8;
	mov.u32 	%r9, %ctaid.y;
	mov.u32 	%r10, %ntid.y;
	mov.u32 	%r11, %tid.y;
	mad.lo.s32 	%r12, %r9, %r10, %r11;
	setp.ge.s32 	%p1, %r1, %r3;
	setp.ge.s32 	%p2, %r12, %r5;
	or.pred  	%p3, %p1, %p2;
	@%p3 bra 	$L__BB2_2;
	cvta.to.global.u64 	%rd3, %rd1;
	cvta.to.global.u64 	%rd4, %rd2;
	max.u32 	%r13, %r12, 1;
	add.s32 	%r14, %r13, -1;
	add.s32 	%r15, %r12, 1;
	add.s32 	%r16, %r5, -1;
	min.u32 	%r17, %r15, %r16;
	max.s32 	%r18, %r1, 1;
	add.s32 	%r19, %r1, 1;
	add.s32 	%r20, %r3, -1;
	min.s32 	%r21, %r19, %r20;
	mul.lo.s32 	%r22, %r14, %r3;
	add.s32 	%r23, %r22, %r21;
	mul.lo.s32 	%r24, %r3, %r12;
	add.s32 	%r25, %r21, %r24;
	mul.lo.s32 	%r26, %r17, %r3;
	add.s32 	%r27, %r26, %r21;
	cvt.s64.s32 	%rd5, %r22;
	cvt.u64.u32 	%rd6, %r18;
	add.s64 	%rd7, %rd5, %rd6;
	shl.b64 	%rd8, %rd7, 2;
	add.s64 	%rd9, %rd3, %rd8;
	ld.global.f32 	%f1, [%rd9+-4];
	cvt.f64.f32 	%fd1, %f1;
	neg.f64 	%fd2, %fd1;
	cvt.s64.s32 	%rd10, %r24;
	add.s64 	%rd11, %rd10, %rd6;
	shl.b64 	%rd12, %rd11, 2;
	add.s64 	%rd13, %rd3, %rd12;
	ld.global.f32 	%f2, [%rd13+-4];
	cvt.f64.f32 	%fd3, %f2;
	add.f64 	%fd4, %fd3, %fd3;
	sub.f64 	%fd5, %fd2, %fd4;
	cvt.s64.s32 	%rd14, %r26;
	add.s64 	%rd15, %rd14, %rd6;
	shl.b64 	%rd16, %rd15, 2;
	add.s64 	%rd17, %rd3, %rd16;
	ld.global.f32 	%f3, [%rd17+-4];
	cvt.f64.f32 	%fd6, %f3;
	sub.f64 	%fd7, %fd5, %fd6;
	mul.wide.s32 	%rd18, %r23, 4;
	add.s64 	%rd19, %rd3, %rd18;
	ld.global.f32 	%f4, [%rd19];
	cvt.f64.f32 	%fd8, %f4;
	add.f64 	%fd9, %fd7, %fd8;
	mul.wide.s32 	%rd20, %r25, 4;
	add.s64 	%rd21, %rd3, %rd20;
	ld.global.f32 	%f5, [%rd21];
	cvt.f64.f32 	%fd10, %f5;
	fma.rn.f64 	%fd11, %fd10, 0d4000000000000000, %fd9;
	mul.wide.s32 	%rd22, %r27, 4;
	add.s64 	%rd23, %rd3, %rd22;
	ld.global.f32 	%f6, [%rd23];
	cvt.f64.f32 	%fd12, %f6;
	add.f64 	%fd13, %fd11, %fd12;
	cvt.rn.f32.f64 	%f7, %fd13;
	mov.f32 	%f8, 0f40800000;
	div.approx.f32 	%f9, %f7, %f8;
	add.s32 	%r28, %r24, %r1;
	mul.wide.s32 	%rd24, %r28, 4;
	add.s64 	%rd25, %rd4, %rd24;
	st.global.f32 	[%rd25], %f9;
$L__BB2_2:
	ret;

}
	// .globl	_Z12kernelSobelYPKfiiPf
.visible .entry _Z12kernelSobelYPKfiiPf(
	.param .u64 .ptr .align 1 _Z12kernelSobelYPKfiiPf_param_0,
	.param .u32 _Z12kernelSobelYPKfiiPf_param_1,
	.param .u32 _Z12kernelSobelYPKfiiPf_param_2,
	.param .u64 .ptr .align 1 _Z12kernelSobelYPKfiiPf_param_3
)
{
	.reg .pred 	%p<4>;
	.reg .b32 	%r<29>;
	.reg .b32 	%f<10>;
	.reg .b64 	%rd<24>;
	.reg .b64 	%fd<14>;

	ld.param.u64 	%rd1, [_Z12kernelSobelYPKfiiPf_param_0];
	ld.param.u32 	%r3, [_Z12kernelSobelYPKfiiPf_param_1];
	ld.param.u32 	%r5, [_Z12kernelSobelYPKfiiPf_param_2];
	ld.param.u64 	%rd2, [_Z12kernelSobelYPKfiiPf_param_3];
	mov.u32 	%r6, %ctaid.x;
	mov.u32 	%r7, %ntid.x;
	mov.u32 	%r8, %tid.x;
	mad.lo.s32 	%r1, %r6, %r7, %r8;
	mov.u32 	%r9, %ctaid.y;
	mov.u32 	%r10, %ntid.y;
	mov.u32 	%r11, %tid.y;
	mad.lo.s32 	%r12, %r9, %r10, %r11;
	setp.ge.s32 	%p1, %r1, %r3;
	setp.ge.s32 	%p2, %r12, %r5;
	or.pred  	%p3, %p1, %p2;
	@%p3 bra 	$L__BB3_2;
	cvta.to.global.u64 	%rd3, %rd1;
	cvta.to.global.u64 	%rd4, %rd2;
	max.u32 	%r13, %r12, 1;
	add.s32 	%r14, %r13, -1;
	add.s32 	%r15, %r12, 1;
	add.s32 	%r16, %r5, -1;
	min.u32 	%r17, %r15, %r16;
	max.s32 	%r18, %r1, 1;
	add.s32 	%r19, %r1, 1;
	add.s32 	%r20, %r3, -1;
	min.s32 	%r21, %r19, %r20;
	mul.lo.s32 	%r22, %r14, %r3;
	add.s32 	%r23, %r22, %r1;
	add.s32 	%r24, %r22, %r21;
	mul.lo.s32 	%r25, %r17, %r3;
	add.s32 	%r26, %r25, %r1;
	add.s32 	%r27, %r25, %r21;
	cvt.s64.s32 	%rd5, %r22;
	cvt.u64.u32 	%rd6, %r18;
	add.s64 	%rd7, %rd5, %rd6;
	shl.b64 	%rd8, %rd7, 2;
	add.s64 	%rd9, %rd3, %rd8;
	ld.global.f32 	%f1, [%rd9+-4];
	cvt.f64.f32 	%fd1, %f1;
	neg.f64 	%fd2, %fd1;
	mul.wide.s32 	%rd10, %r23, 4;
	add.s64 	%rd11, %rd3, %rd10;
	ld.global.f32 	%f2, [%rd11];
	cvt.f64.f32 	%fd3, %f2;
	add.f64 	%fd4, %fd3, %fd3;
	sub.f64 	%fd5, %fd2, %fd4;
	mul.wide.s32 	%rd12, %r24, 4;
	add.s64 	%rd13, %rd3, %rd12;
	ld.global.f32 	%f3, [%rd13];
	cvt.f64.f32 	%fd6, %f3;
	sub.f64 	%fd7, %fd5, %fd6;
	cvt.s64.s32 	%rd14, %r25;
	add.s64 	%rd15, %rd14, %rd6;
	shl.b64 	%rd16, %rd15, 2;
	add.s64 	%rd17, %rd3, %rd16;
	ld.global.f32 	%f4, [%rd17+-4];
	cvt.f64.f32 	%fd8, %f4;
	add.f64 	%fd9, %fd7, %fd8;
	mul.wide.s32 	%rd18, %r26, 4;
	add.s64 	%rd19, %rd3, %rd18;
	ld.global.f32 	%f5, [%rd19];
	cvt.f64.f32 	%fd10, %f5;
	fma.rn.f64 	%fd11, %fd10, 0d4000000000000000, %fd9;
	mul.wide.s32 	%rd20, %r27, 4;
	add.s64 	%rd21, %rd3, %rd20;
	ld.global.f32 	%f6, [%rd21];
	cvt.f64.f32 	%fd12, %f6;
	add.f64 	%fd13, %fd11, %fd12;
	cvt.rn.f32.f64 	%f7, %fd13;
	mov.f32 	%f8, 0f40800000;
	div.approx.f32 	%f9, %f7, %f8;
	mad.lo.s32 	%r28, %r3, %r12, %r1;
	mul.wide.s32 	%rd22, %r28, 4;
	add.s64 	%rd23, %rd4, %rd22;
	st.global.f32 	[%rd23], %f9;
$L__BB3_2:
	ret;

}
	// .globl	_Z9kernelAddPKfS0_iiPf
.visible .entry _Z9kernelAddPKfS0_iiPf(
	.param .u64 .ptr .align 1 _Z9kernelAddPKfS0_iiPf_param_0,
	.param .u64 .ptr .align 1 _Z9kernelAddPKfS0_iiPf_param_1,
	.param .u32 _Z9kernelAddPKfS0_iiPf_param_2,
	.param .u32 _Z9kernelAddPKfS0_iiPf_param_3,
	.param .u64 .ptr .align 1 _Z9kernelAddPKfS0_iiPf_param_4
)
{
	.reg .pred 	%p<4>;
	.reg .b32 	%r<14>;
	.reg .b32 	%f<7>;
	.reg .b64 	%rd<11>;

	ld.param.u64 	%rd1, [_Z9kernelAddPKfS0_iiPf_param_0];
	ld.param.u64 	%rd2, [_Z9kernelAddPKfS0_iiPf_param_1];
	ld.param.u32 	%r3, [_Z9kernelAddPKfS0_iiPf_param_2];
	ld.param.u32 	%r4, [_Z9kernelAddPKfS0_iiPf_param_3];
	ld.param.u64 	%rd3, [_Z9kernelAddPKfS0_iiPf_param_4];
	mov.u32 	%r6, %ctaid.x;
	mov.u32 	%r7, %ntid.x;
	mov.u32 	%r8, %tid.x;
	mad.lo.s32 	%r1, %r6, %r7, %r8;
	mov.u32 	%r9, %ctaid.y;
	mov.u32 	%r10, %ntid.y;
	mov.u32 	%r11, %tid.y;
	mad.lo.s32 	%r12, %r9, %r10, %r11;
	setp.ge.s32 	%p1, %r1, %r3;
	setp.ge.s32 	%p2, %r12, %r4;
	or.pred  	%p3, %p1, %p2;
	@%p3 bra 	$L__BB4_2;
	cvta.to.global.u64 	%rd4, %rd1;
	cvta.to.global.u64 	%rd5, %rd2;
	cvta.to.global.u64 	%rd6, %rd3;
	mad.lo.s32 	%r13, %r3, %r12, %r1;
	mul.wide.s32 	%rd7, %r13, 4;
	add.s64 	%rd8, %rd4, %rd7;
	ld.global.f32 	%f1, [%rd8];
	mul.rn.f32 	%f2, %f1, %f1;
	add.s64 	%rd9, %rd5, %rd7;
	ld.global.f32 	%f3, [%rd9];
	mul.rn.f32 	%f4, %f3, %f3;
	add.rn.f32 	%f5, %f2, %f4;
	sqrt.rn.f32 	%f6, %f5;
	add.s64 	%rd10, %rd6, %rd7;
	st.global.f32 	[%rd10], %f6;
$L__BB4_2:
	ret;

}
	// .globl	_Z13kernelSmoothXPfiiS_
.visible .entry _Z13kernelSmoothXPfiiS_(
	.param .u64 .ptr .align 1 _Z13kernelSmoothXPfiiS__param_0,
	.param .u32 _Z13kernelSmoothXPfiiS__param_1,
	.param .u32 _Z13kernelSmoothXPfiiS__param_2,
	.param .u64 .ptr .align 1 _Z13kernelSmoothXPfiiS__param_3
)
{
	.reg .pred 	%p<6>;
	.reg .b32 	%r<24>;
	.reg .b32 	%f<11>;
	.reg .b64 	%rd<21>;

	ld.param.u64 	%rd1, [_Z13kernelSmoothXPfiiS__param_0];
	ld.param.u32 	%r3, [_Z13kernelSmoothXPfiiS__param_1];
	ld.param.u32 	%r4, [_Z13kernelSmoothXPfiiS__param_2];
	ld.param.u64 	%rd2, [_Z13kernelSmoothXPfiiS__param_3];
	mov.u32 	%r6, %ctaid.x;
	mov.u32 	%r7, %ntid.x;
	mov.u32 	%r8, %tid.x;
	mad.lo.s32 	%r1, %r6, %r7, %r8;
	mov.u32 	%r9, %ctaid.y;
	mov.u32 	%r10, %ntid.y;
	mov.u32 	%r11, %tid.y;
	mad.lo.s32 	%r12, %r9, %r10, %r11;
	setp.ge.s32 	%p1, %r1, %r3;
	setp.ge.s32 	%p2, %r12, %r4;
	or.pred  	%p3, %p1, %p2;
	@%p3 bra 	$L__BB5_2;
	cvta.to.global.u64 	%rd3, %rd1;
	cvta.to.global.u64 	%rd4, %rd2;
	mul.lo.s32 	%r13, %r3, %r12;
	add.s32 	%r14, %r1, 1;
	add.s32 	%r15, %r1, 2;
	max.s32 	%r16, %r1, 2;
	max.s32 	%r17, %r1, 1;
	setp.lt.s32 	%p4, %r14, %r3;
	add.s32 	%r18, %r3, -1;
	selp.b32 	%r19, %r14, %r18, %p4;
	setp.lt.s32 	%p5, %r15, %r3;
	selp.b32 	%r20, %r15, %r18, %p5;
	cvt.s64.s32 	%rd5, %r13;
	cvt.u64.u32 	%rd6, %r16;
	add.s64 	%rd7, %rd6, %rd5;
	shl.b64 	%rd8, %rd7, 2;
	add.s64 	%rd9, %rd3, %rd8;
	ld.global.f32 	%f1, [%rd9+-8];
	cvt.u64.u32 	%rd10, %r17;
	add.s64 	%rd11, %rd10, %rd5;
	shl.b64 	%rd12, %rd11, 2;
	add.s64 	%rd13, %rd3, %rd12;
	ld.global.f32 	%f2, [%rd13+-4];
	mul.f32 	%f3, %f2, 0f3E800000;
	fma.rn.f32 	%f4, %f1, 0f3D800000, %f3;
	add.s32 	%r21, %r13, %r1;
	mul.wide.s32 	%rd14, %r21, 4;
	add.s64 	%rd15, %rd3, %rd14;
	ld.global.f32 	%f5, [%rd15];
	fma.rn.f32 	%f6, %f5, 0f3EC00000, %f4;
	add.s32 	%r22, %r19, %r13;
	mul.wide.s32 	%rd16, %r22, 4;
	add.s64 	%rd17, %rd3, %rd16;
	ld.global.f32 	%f7, [%rd17];
	fma.rn.f32 	%f8, %f7, 0f3E800000, %f6;
	add.s32 	%r23, %r20, %r13;
	mul.wide.s32 	%rd18, %r23, 4;
	add.s64 	%rd19, %rd3, %rd18;
	ld.global.f32 	%f9, [%rd19];
	fma.rn.f32 	%f10, %f9, 0f3D800000, %f8;
	add.s64 	%rd20, %rd4, %rd14;
	st.global.f32 	[%rd20], %f10;
$L__BB5_2:
	ret;

}
	// .globl	_Z13kernelSmoothYPKfiiPf
.visible .entry _Z13kernelSmoothYPKfiiPf(
	.param .u64 .ptr .align 1 _Z13kernelSmoothYPKfiiPf_param_0,
	.param .u32 _Z13kernelSmoothYPKfiiPf_param_1,
	.param .u32 _Z13kernelSmoothYPKfiiPf_param_2,
	.param .u64 .ptr .align 1 _Z13kernelSmoothYPKfiiPf_param_3
)
{
	.reg .pred 	%p<6>;
	.reg .b32 	%r<27>;
	.reg .b32 	%f<11>;
	.reg .b64 	%rd<16>;

	ld.param.u64 	%rd1, [_Z13kernelSmoothYPKfiiPf_param_0];
	ld.param.u32 	%r3, [_Z13kernelSmoothYPKfiiPf_param_1];
	ld.param.u32 	%r5, [_Z13kernelSmoothYPKfiiPf_param_2];
	ld.param.u64 	%rd2, [_Z13kernelSmoothYPKfiiPf_param_3];
	mov.u32 	%r6, %ctaid.x;
	mov.u32 	%r7, %ntid.x;
	mov.u32 	%r8, %tid.x;
	mad.lo.s32 	%r1, %r6, %r7, %r8;
	mov.u32 	%r9, %ctaid.y;
	mov.u32 	%r10, %ntid.y;
	mov.u32 	%r11, %tid.y;
	mad.lo.s32 	%r12, %r9, %r10, %r11;
	setp.ge.s32 	%p1, %r1, %r3;
	setp.ge.s32 	%p2, %r12, %r5;
	or.pred  	%p3, %p1, %p2;
	@%p3 bra 	$L__BB6_2;
	cvta.to.global.u64 	%rd3, %rd1;
	cvta.to.global.u64 	%rd4, %rd2;
	add.s32 	%r13, %r12, 1;
	add.s32 	%r14, %r12, 2;
	max.u32 	%r15, %r12, 2;
	add.s32 	%r16, %r15, -2;
	max.u32 	%r17, %r12, 1;
	add.s32 	%r18, %r17, -1;
	setp.lt.u32 	%p4, %r13, %r5;
	add.s32 	%r19, %r5, -1;
	selp.b32 	%r20, %r13, %r19, %p4;
	setp.lt.u32 	%p5, %r14, %r5;
	selp.b32 	%r21, %r14, %r19, %p5;
	mad.lo.s32 	%r22, %r16, %r3, %r1;
	mul.wide.s32 	%rd5, %r22, 4;
	add.s64 	%rd6, %rd3, %rd5;
	ld.global.f32 	%f1, [%rd6];
	mad.lo.s32 	%r23, %r18, %r3, %r1;
	mul.wide.s32 	%rd7, %r23, 4;
	add.s64 	%rd8, %rd3, %rd7;
	ld.global.f32 	%f2, [%rd8];
	mul.f32 	%f3, %f2, 0f3E800000;
	fma.rn.f32 	%f4, %f1, 0f3D800000, %f3;
	mad.lo.s32 	%r24, %r3, %r12, %r1;
	mul.wide.s32 	%rd9, %r24, 4;
	add.s64 	%rd10, %rd3, %rd9;
	ld.global.f32 	%f5, [%rd10];
	fma.rn.f32 	%f6, %f5, 0f3EC00000, %f4;
	mad.lo.s32 	%r25, %r20, %r3, %r1;
	mul.wide.s32 	%rd11, %r25, 4;
	add.s64 	%rd12, %rd3, %rd11;
	ld.global.f32 	%f7, [%rd12];
	fma.rn.f32 	%f8, %f7, 0f3E800000, %f6;
	mad.lo.s32 	%r26, %r21, %r3, %r1;
	mul.wide.s32 	%rd13, %r26, 4;
	add.s64 	%rd14, %rd3, %rd13;
	ld.global.f32 	%f9, [%rd14];
	fma.rn.f32 	%f10, %f9, 0f3D800000, %f8;
	add.s64 	%rd15, %rd4, %rd9;
	st.global.f32 	[%rd15], %f10;
$L__BB6_2:
	ret;

}


// ===== COMPILED SASS (sm_100) =====

	.target	sm_100

	.elftype	@"ET_EXEC"


//--------------------- .note.nv.tkinfo           --------------------------
	.section	.note.nv.tkinfo,"",@"SHT_NOTE"
	.sectionflags	@"SHF_NOTE_NV_TKINFO"
	.tkinfo
        /*0018*/ 	.word	0x00000002
        /*0030*/ 	.string	""
        /*0030*/ 	.string	"ptxas"
        /*0030*/ 	.string	"Cuda compilation tools, release 13.0, V13.0.88"
        /*0030*/ 	.string	"Build cuda_13.0.r13.0/compiler.36424714_0"
        /*0030*/ 	.string	"-arch sm_100 -m 64 "



//--------------------- .note.nv.cuinfo           --------------------------
	.section	.note.nv.cuinfo,"",@"SHT_NOTE"
	.sectionflags	@"SHF_NOTE_NV_CUINFO"
        /*0018*/ 	.short	0x0002
        /*001a*/ 	.short	0x0064
        /*001c*/ 	.short	0x0082
	.zero		2


//--------------------- .nv.info                  --------------------------
	.section	.nv.info,"",@"SHT_CUDA_INFO"
	.align	4


	//----- nvinfo : EIATTR_REGCOUNT
	.align		4
        /*0000*/ 	.byte	0x04, 0x2f
        /*0002*/ 	.short	(.L_1 - .L_0)
	.align		4
.L_0:
        /*0004*/ 	.word	index@(_Z13kernelScharrXPKfiiPf)
        /*0008*/ 	.word	0x00000016


	//----- nvinfo : EIATTR_FRAME_SIZE
	.align		4
.L_1:
        /*000c*/ 	.byte	0x04, 0x11
        /*000e*/ 	.short	(.L_3 - .L_2)
	.align		4
.L_2:
        /*0010*/ 	.word	index@(_Z13kernelScharrXPKfiiPf)
        /*0014*/ 	.word	0x00000000


	//----- nvinfo : EIATTR_REGCOUNT
	.align		4
.L_3:
        /*0018*/ 	.byte	0x04, 0x2f
        /*001a*/ 	.short	(.L_5 - .L_4)
	.align		4
.L_4:
        /*001c*/ 	.word	index@(_Z13kernelScharrYPKfiiPf)
        /*0020*/ 	.word	0x00000017


	//----- nvinfo : EIATTR_FRAME_SIZE
	.align		4
.L_5:
        /*0024*/ 	.byte	0x04, 0x11
        /*0026*/ 	.short	(.L_7 - .L_6)
	.align		4
.L_6:
        /*0028*/ 	.word	index@(_Z13kernelScharrYPKfiiPf)
        /*002c*/ 	.word	0x00000000


	//----- nvinfo : EIATTR_REGCOUNT
	.align		4
.L_7:
        /*0030*/ 	.byte	0x04, 0x2f
        /*0032*/ 	.short	(.L_9 - .L_8)
	.align		4
.L_8:
        /*0034*/ 	.word	index@(_Z12kernelSobelXPKfiiPf)
        /*0038*/ 	.word	0x00000014


	//----- nvinfo : EIATTR_FRAME_SIZE
	.align		4
.L_9:
        /*003c*/ 	.byte	0x04, 0x11
        /*003e*/ 	.short	(.L_11 - .L_10)
	.align		4
.L_10:
        /*0040*/ 	.word	index@(_Z12kernelSobelXPKfiiPf)
        /*0044*/ 	.word	0x00000000


	//----- nvinfo : EIATTR_REGCOUNT
	.align		4
.L_11:
        /*0048*/ 	.byte	0x04, 0x2f
        /*004a*/ 	.short	(.L_13 - .L_12)
	.align		4
.L_12:
        /*004c*/ 	.word	index@(_Z12kernelSobelYPKfiiPf)
        /*0050*/ 	.word	0x00000017


	//----- nvinfo : EIATTR_FRAME_SIZE
	.align		4
.L_13:
        /*0054*/ 	.byte	0x04, 0x11
        /*0056*/ 	.short	(.L_15 - .L_14)
	.align		4
.L_14:
        /*0058*/ 	.word	index@(_Z12kernelSobelYPKfiiPf)
        /*005c*/ 	.word	0x00000000


	//----- nvinfo : EIATTR_REGCOUNT
	.align		4
.L_15:
        /*0060*/ 	.byte	0x04, 0x2f
        /*0062*/ 	.short	(.L_17 - .L_16)
	.align		4
.L_16:
        /*0064*/ 	.word	index@(_Z9kernelAddPKfS0_iiPf)
        /*0068*/ 	.word	0x0000000b


	//----- nvinfo : EIATTR_FRAME_SIZE
	.align		4
.L_17:
        /*006c*/ 	.byte	0x04, 0x11
        /*006e*/ 	.short	(.L_19 - .L_18)
	.align		4
.L_18:
        /*0070*/ 	.word	index@($__internal_0_$__cuda_sm20_sqrt_rn_f32_slowpath)
        /*0074*/ 	.word	0x00000000


	//----- nvinfo : EIATTR_FRAME_SIZE
	.align		4
.L_19:
        /*0078*/ 	.byte	0x04, 0x11
        /*007a*/ 	.short	(.L_21 - .L_20)
	.align		4
.L_20:
        /*007c*/ 	.word	index@(_Z9kernelAddPKfS0_iiPf)
        /*0080*/ 	.word	0x00000000


	//----- nvinfo : EIATTR_REGCOUNT
	.align		4
.L_21:
        /*0084*/ 	.byte	0x04, 0x2f
        /*0086*/ 	.short	(.L_23 - .L_22)
	.align		4
.L_22:
        /*0088*/ 	.word	index@(_Z13kernelSmoothXPfiiS_)
        /*008c*/ 	.word	0x00000012


	//----- nvinfo : EIATTR_FRAME_SIZE
	.align		4
.L_23:
        /*0090*/ 	.byte	0x04, 0x11
        /*0092*/ 	.short	(.L_25 - .L_24)
	.align		4
.L_24:
        /*0094*/ 	.word	index@(_Z13kernelSmoothXPfiiS_)
        /*0098*/ 	.word	0x00000000


	//----- nvinfo : EIATTR_REGCOUNT
	.align		4
.L_25:
        /*009c*/ 	.byte	0x04, 0x2f
        /*009e*/ 	.short	(.L_27 - .L_26)
	.align		4
.L_26:
        /*00a0*/ 	.word	index@(_Z13kernelSmoothYPKfiiPf)
        /*00a4*/ 	.word	0x00000012


	//----- nvinfo : EIATTR_FRAME_SIZE
	.align		4
.L_27:
        /*00a8*/ 	.byte	0x04, 0x11
        /*00aa*/ 	.short	(.L_29 - .L_28)
	.align		4
.L_28:
        /*00ac*/ 	.word	index@(_Z13kernelSmoothYPKfiiPf)
        /*00b0*/ 	.word	0x00000000


	//----- nvinfo : EIATTR_MIN_STACK_SIZE
	.align		4
.L_29:
        /*00b4*/ 	.byte	0x04, 0x12
        /*00b6*/ 	.short	(.L_31 - .L_30)
	.align		4
.L_30:
        /*00b8*/ 	.word	index@(_Z13kernelSmoothYPKfiiPf)
        /*00bc*/ 	.word	0x00000000


	//----- nvinfo : EIATTR_MIN_STACK_SIZE
	.align		4
.L_31:
        /*00c0*/ 	.byte	0x04, 0x12
        /*00c2*/ 	.short	(.L_33 - .L_32)
	.align		4
.L_32:
        /*00c4*/ 	.word	index@(_Z13kernelSmoothXPfiiS_)
        /*00c8*/ 	.word	0x00000000


	//----- nvinfo : EIATTR_MIN_STACK_SIZE
	.align		4
.L_33:
        /*00cc*/ 	.byte	0x04, 0x12
        /*00ce*/ 	.short	(.L_35 - .L_34)
	.align		4
.L_34:
        /*00d0*/ 	.word	index@(_Z9kernelAddPKfS0_iiPf)
        /*00d4*/ 	.word	0x00000000


	//----- nvinfo : EIATTR_MIN_STACK_SIZE
	.align		4
.L_35:
        /*00d8*/ 	.byte	0x04, 0x12
        /*00da*/ 	.short	(.L_37 - .L_36)
	.align		4
.L_36:
        /*00dc*/ 	.word	index@(_Z12kernelSobelYPKfiiPf)
        /*00e0*/ 	.word	0x00000000


	//----- nvinfo : EIATTR_MIN_STACK_SIZE
	.align		4
.L_37:
        /*00e4*/ 	.byte	0x04, 0x12
        /*00e6*/ 	.short	(.L_39 - .L_38)
	.align		4
.L_38:
        /*00e8*/ 	.word	index@(_Z12kernelSobelXPKfiiPf)
        /*00ec*/ 	.word	0x00000000


	//----- nvinfo : EIATTR_MIN_STACK_SIZE
	.align		4
.L_39:
        /*00f0*/ 	.byte	0x04, 0x12
        /*00f2*/ 	.short	(.L_41 - .L_40)
	.align		4
.L_40:
        /*00f4*/ 	.word	index@(_Z13kernelScharrYPKfiiPf)
        /*00f8*/ 	.word	0x00000000


	//----- nvinfo : EIATTR_MIN_STACK_SIZE
	.align		4
.L_41:
        /*00fc*/ 	.byte	0x04, 0x12
        /*00fe*/ 	.short	(.L_43 - .L_42)
	.align		4
.L_42:
        /*0100*/ 	.word	index@(_Z13kernelScharrXPKfiiPf)
        /*0104*/ 	.word	0x00000000
.L_43:


//--------------------- .nv.compat                --------------------------
	.section	.nv.compat,"",@"SHT_CUDA_COMPAT_INFO"
	.align	4
        /*0000*/ 	.byte	0x02, 0x09, 0x00, 0x00, 0x02, 0x02, 0x01, 0x00, 0x02, 0x05, 0x05, 0x00, 0x03, 0x07, 0x01, 0x01
        /*0010*/ 	.byte	0x02, 0x03, 0x00, 0x00, 0x02, 0x06, 0x01, 0x00, 0x04, 0x0b, 0x08, 0x00, 0x01, 0x00, 0x00, 0x00
        /*0020*/ 	.byte	0x00, 0x00, 0x00, 0x00


//--------------------- .nv.info._Z13kernelSmoothYPKfiiPf --------------------------
	.section	.nv.info._Z13kernelSmoothYPKfiiPf,"",@"SHT_CUDA_INFO"
	.sectionflags	@""
	.align	4


	//----- nvinfo : EIATTR_CUDA_API_VERSION
	.align		4
        /*0000*/ 	.byte	0x04, 0x37
        /*0002*/ 	.short	(.L_45 - .L_44)
.L_44:
        /*0004*/ 	.word	0x00000082


	//----- nvinfo : EIATTR_KPARAM_INFO
	.align		4
.L_45:
        /*0008*/ 	.byte	0x04, 0x17
        /*000a*/ 	.short	(.L_47 - .L_46)
.L_46:
        /*000c*/ 	.word	0x00000000
        /*0010*/ 	.short	0x0003
        /*0012*/ 	.short	0x0010
        /*0014*/ 	.byte	0x00, 0xf5, 0x21, 0x00


	//----- nvinfo : EIATTR_KPARAM_INFO
	.align		4
.L_47:
        /*0018*/ 	.byte	0x04, 0x17
        /*001a*/ 	.short	(.L_49 - .L_48)
.L_48:
        /*001c*/ 	.word	0x00000000
        /*0020*/ 	.short	0x0002
        /*0022*/ 	.short	0x000c
        /*0024*/ 	.byte	0x00, 0xf0, 0x11, 0x00


	//----- nvinfo : EIATTR_KPARAM_INFO
	.align		4
.L_49:
        /*0028*/ 	.byte	0x04, 0x17
        /*002a*/ 	.short	(.L_51 - .L_50)
.L_50:
        /*002c*/ 	.word	0x00000000
        /*0030*/ 	.short	0x0001
        /*0032*/ 	.short	0x0008
        /*0034*/ 	.byte	0x00, 0xf0, 0x11, 0x00


	//----- nvinfo : EIATTR_KPARAM_INFO
	.align		4
.L_51:
        /*0038*/ 	.byte	0x04, 0x17
        /*003a*/ 	.short	(.L_53 - .L_52)
.L_52:
        /*003c*/ 	.word	0x00000000
        /*0040*/ 	.short	0x0000
        /*0042*/ 	.short	0x0000
        /*0044*/ 	.byte	0x00, 0xf5, 0x21, 0x00


	//----- nvinfo : EIATTR_SPARSE_MMA_MASK
	.align		4
.L_53:
        /*0048*/ 	.byte	0x03, 0x50
        /*004a*/ 	.short	0x0000


	//----- nvinfo : EIATTR_MAXREG_COUNT
	.align		4
        /*004c*/ 	.byte	0x03, 0x1b
        /*004e*/ 	.short	0x00ff


	//----- nvinfo : EIATTR_MERCURY_ISA_VERSION
	.align		4
        /*0050*/ 	.byte	0x03, 0x5f
        /*0052*/ 	.short	0x0101


	//----- nvinfo : EIATTR_VRC_CTA_INIT_COUNT
	.align		4
        /*0054*/ 	.byte	0x02, 0x4a
	.zero		1
	.zero		1


	//----- nvinfo : EIATTR_EXIT_INSTR_OFFSETS
	.align		4
        /*0058*/ 	.byte	0x04, 0x1c
        /*005a*/ 	.short	(.L_55 - .L_54)


	//   ....[0]....
.L_54:
        /*005c*/ 	.word	0x000000c0


	//   ....[1]....
        /*0060*/ 	.word	0x00000310


	//----- nvinfo : EIATTR_CBANK_PARAM_SIZE
	.align		4
.L_55:
        /*0064*/ 	.byte	0x03, 0x19
        /*0066*/ 	.short	0x0018


	//----- nvinfo : EIATTR_PARAM_CBANK
	.align		4
        /*0068*/ 	.byte	0x04, 0x0a
        /*006a*/ 	.short	(.L_57 - .L_56)
	.align		4
.L_56:
        /*006c*/ 	.word	index@(.nv.constant0._Z13kernelSmoothYPKfiiPf)
        /*0070*/ 	.short	0x0380
        /*0072*/ 	.short	0x0018


	//----- nvinfo : EIATTR_SW_WAR
	.align		4
.L_57:
        /*0074*/ 	.byte	0x04, 0x36
        /*0076*/ 	.short	(.L_59 - .L_58)
.L_58:
        /*0078*/ 	.word	0x00000008
.L_59:


//--------------------- .nv.info._Z13kernelSmoothXPfiiS_ --------------------------
	.section	.nv.info._Z13kernelSmoothXPfiiS_,"",@"SHT_CUDA_INFO"
	.sectionflags	@""
	.align	4


	//----- nvinfo : EIATTR_CUDA_API_VERSION
	.align		4
        /*0000*/ 	.byte	0x04, 0x37
        /*0002*/ 	.short	(.L_61 - .L_60)
.L_60:
        /*0004*/ 	.word	0x00000082


	//----- nvinfo : EIATTR_KPARAM_INFO
	.align		4
.L_61:
        /*0008*/ 	.byte	0x04, 0x17
        /*000a*/ 	.short	(.L_63 - .L_62)
.L_62:
        /*000c*/ 	.word	0x00000000
        /*0010*/ 	.short	0x0003
        /*0012*/ 	.short	0x0010
        /*0014*/ 	.byte	0x00, 0xf5, 0x21, 0x00


	//----- nvinfo : EIATTR_KPARAM_INFO
	.align		4
.L_63:
        /*0018*/ 	.byte	0x04, 0x17
        /*001a*/ 	.short	(.L_65 - .L_64)
.L_64:
        /*001c*/ 	.word	0x00000000
        /*0020*/ 	.short	0x0002
        /*0022*/ 	.short	0x000c
        /*0024*/ 	.byte	0x00, 0xf0, 0x11, 0x00


	//----- nvinfo : EIATTR_KPARAM_INFO
	.align		4
.L_65:
        /*0028*/ 	.byte	0x04, 0x17
        /*002a*/ 	.short	(.L_67 - .L_66)
.L_66:
        /*002c*/ 	.word	0x00000000
        /*0030*/ 	.short	0x0001
        /*0032*/ 	.short	0x0008
        /*0034*/ 	.byte	0x00, 0xf0, 0x11, 0x00


	//----- nvinfo : EIATTR_KPARAM_INFO
	.align		4
.L_67:
        /*0038*/ 	.byte	0x04, 0x17
        /*003a*/ 	.short	(.L_69 - .L_68)
.L_68:
        /*003c*/ 	.word	0x00000000
        /*0040*/ 	.short	0x0000
        /*0042*/ 	.short	0x0000
        /*0044*/ 	.byte	0x00, 0xf5, 0x21, 0x00


	//----- nvinfo : EIATTR_SPARSE_MMA_MASK
	.align		4
.L_69:
        /*0048*/ 	.byte	0x03, 0x50
        /*004a*/ 	.short	0x0000


	//----- nvinfo : EIATTR_MAXREG_COUNT
	.align		4
        /*004c*/ 	.byte	0x03, 0x1b
        /*004e*/ 	.short	0x00ff


	//----- nvinfo : EIATTR_MERCURY_ISA_VERSION
	.align		4
        /*0050*/ 	.byte	0x03, 0x5f
        /*0052*/ 	.short	0x0101


	//----- nvinfo : EIATTR_VRC_CTA_INIT_COUNT
	.align		4
        /*0054*/ 	.byte	0x02, 0x4a
	.zero		1
	.zero		1


	//----- nvinfo : EIATTR_EXIT_INSTR_OFFSETS
	.align		4
        /*0058*/ 	.byte	0x04, 0x1c
        /*005a*/ 	.short	(.L_71 - .L_70)


	//   ....[0]....
.L_70:
        /*005c*/ 	.word	0x000000c0


	//   ....[1]....
        /*0060*/ 	.word	0x00000360


	//----- nvinfo : EIATTR_CBANK_PARAM_SIZE
	.align		4
.L_71:
        /*0064*/ 	.byte	0x03, 0x19
        /*0066*/ 	.short	0x0018


	//----- nvinfo : EIATTR_PARAM_CBANK
	.align		4
        /*0068*/ 	.byte	0x04, 0x0a
        /*006a*/ 	.short	(.L_73 - .L_72)
	.align		4
.L_72:
        /*006c*/ 	.word	index@(.nv.constant0._Z13kernelSmoothXPfiiS_)
        /*0070*/ 	.short	0x0380
        /*0072*/ 	.short	0x0018


	//----- nvinfo : EIATTR_SW_WAR
	.align		4
.L_73:
        /*0074*/ 	.byte	0x04, 0x36
        /*0076*/ 	.short	(.L_75 - .L_74)
.L_74:
        /*0078*/ 	.word	0x00000008
.L_75:


//--------------------- .nv.info._Z9kernelAddPKfS0_iiPf --------------------------
	.section	.nv.info._Z9kernelAddPKfS0_iiPf,"",@"SHT_CUDA_INFO"
	.sectionflags	@""
	.align	4


	//----- nvinfo : EIATTR_CUDA_API_VERSION
	.align		4
        /*0000*/ 	.byte	0x04, 0x37
        /*0002*/ 	.short	(.L_77 - .L_76)
.L_76:
        /*0004*/ 	.word	0x00000082


	//----- nvinfo : EIATTR_KPARAM_INFO
	.align		4
.L_77:
        /*0008*/ 	.byte	0x04, 0x17
        /*000a*/ 	.short	(.L_79 - .L_78)
.L_78:
        /*000c*/ 	.word	0x00000000
        /*0010*/ 	.short	0x0004
        /*0012*/ 	.short	0x0018
        /*0014*/ 	.byte	0x00, 0xf5, 0x21, 0x00


	//----- nvinfo : EIATTR_KPARAM_INFO
	.align		4
.L_79:
        /*0018*/ 	.byte	0x04, 0x17
        /*001a*/ 	.short	(.L_81 - .L_80)
.L_80:
        /*001c*/ 	.word	0x00000000
        /*0020*/ 	.short	0x0003
        /*0022*/ 	.short	0x0014
        /*0024*/ 	.byte	0x00, 0xf0, 0x11, 0x00


	//----- nvinfo : EIATTR_KPARAM_INFO
	.align		4
.L_81:
        /*0028*/ 	.byte	0x04, 0x17
        /*002a*/ 	.short	(.L_83 - .L_82)
.L_82:
        /*002c*/ 	.word	0x00000000
        /*0030*/ 	.short	0x0002
        /*0032*/ 	.short	0x0010
        /*0034*/ 	.byte	0x00, 0xf0, 0x11, 0x00


	//----- nvinfo : EIATTR_KPARAM_INFO
	.align		4
.L_83:
        /*0038*/ 	.byte	0x04, 0x17
        /*003a*/ 	.short	(.L_85 - .L_84)
.L_84:
        /*003c*/ 	.word	0x00000000
        /*0040*/ 	.short	0x0001
        /*0042*/ 	.short	0x0008
        /*0044*/ 	.byte	0x00, 0xf5, 0x21, 0x00


	//----- nvinfo : EIATTR_KPARAM_INFO
	.align		4
.L_85:
        /*0048*/ 	.byte	0x04, 0x17
        /*004a*/ 	.short	(.L_87 - .L_86)
.L_86:
        /*004c*/ 	.word	0x00000000
        /*0050*/ 	.short	0x0000
        /*0052*/ 	.short	0x0000
        /*0054*/ 	.byte	0x00, 0xf5, 0x21, 0x00


	//----- nvinfo : EIATTR_SPARSE_MMA_MASK
	.align		4
.L_87:
        /*0058*/ 	.byte	0x03, 0x50
        /*005a*/ 	.short	0x0000


	//----- nvinfo : EIATTR_MAXREG_COUNT
	.align		4
        /*005c*/ 	.byte	0x03, 0x1b
        /*005e*/ 	.short	0x00ff


	//----- nvinfo : EIATTR_MERCURY_ISA_VERSION
	.align		4
        /*0060*/ 	.byte	0x03, 0x5f
        /*0062*/ 	.short	0x0101


	//----- nvinfo : EIATTR_VRC_CTA_INIT_COUNT
	.align		4
        /*0064*/ 	.byte	0x02, 0x4a
	.zero		1
	.zero		1


	//----- nvinfo : EIATTR_EXIT_INSTR_OFFSETS
	.align		4
        /*0068*/ 	.byte	0x04, 0x1c
        /*006a*/ 	.short	(.L_89 - .L_88)


	//   ....[0]....
.L_88:
        /*006c*/ 	.word	0x000000c0


	//   ....[1]....
        /*0070*/ 	.word	0x00000290


	//----- nvinfo : EIATTR_CRS_STACK_SIZE
	.align		4
.L_89:
        /*0074*/ 	.byte	0x04, 0x1e
        /*0076*/ 	.short	(.L_91 - .L_90)
.L_90:
        /*0078*/ 	.word	0x00000000


	//----- nvinfo : EIATTR_CBANK_PARAM_SIZE
	.align		4
.L_91:
        /*007c*/ 	.byte	0x03, 0x19
        /*007e*/ 	.short	0x0020


	//----- nvinfo : EIATTR_PARAM_CBANK
	.align		4
        /*0080*/ 	.byte	0x04, 0x0a
        /*0082*/ 	.short	(.L_93 - .L_92)
	.align		4
.L_92:
        /*0084*/ 	.word	index@(.nv.constant0._Z9kernelAddPKfS0_iiPf)
        /*0088*/ 	.short	0x0380
        /*008a*/ 	.short	0x0020


	//----- nvinfo : EIATTR_SW_WAR
	.align		4
.L_93:
        /*008c*/ 	.byte	0x04, 0x36
        /*008e*/ 	.short	(.L_95 - .L_94)
.L_94:
        /*0090*/ 	.word	0x00000008
.L_95:


//--------------------- .nv.info._Z12kernelSobelYPKfiiPf --------------------------
	.section	.nv.info._Z12kernelSobelYPKfiiPf,"",@"SHT_CUDA_INFO"
	.sectionflags	@""
	.align	4


	//----- nvinfo : EIATTR_CUDA_API_VERSION
	.align		4
        /*0000*/ 	.byte	0x04, 0x37
        /*0002*/ 	.short	(.L_97 - .L_96)
.L_96:
        /*0004*/ 	.word	0x00000082


	//----- nvinfo : EIATTR_KPARAM_INFO
	.align		4
.L_97:
        /*0008*/ 	.byte	0x04, 0x17
        /*000a*/ 	.short	(.L_99 - .L_98)
.L_98:
        /*000c*/ 	.word	0x00000000
        /*0010*/ 	.short	0x0003
        /*0012*/ 	.short	0x0010
        /*0014*/ 	.byte	0x00, 0xf5, 0x21, 0x00


	//----- nvinfo : EIATTR_KPARAM_INFO
	.align		4
.L_99:
        /*0018*/ 	.byte	0x04, 0x17
        /*001a*/ 	.short	(.L_101 - .L_100)
.L_100:
        /*001c*/ 	.word	0x00000000
        /*0020*/ 	.short	0x0002
        /*0022*/ 	.short	0x000c
        /*0024*/ 	.byte	0x00, 0xf0, 0x11, 0x00


	//----- nvinfo : EIATTR_KPARAM_INFO
	.align		4
.L_101:
        /*0028*/ 	.byte	0x04, 0x17
        /*002a*/ 	.short	(.L_103 - .L_102)
.L_102:
        /*002c*/ 	.word	0x00000000
        /*0030*/ 	.short	0x0001
        /*0032*/ 	.short	0x0008
        /*0034*/ 	.byte	0x00, 0xf0, 0x11, 0x00


	//----- nvinfo : EIATTR_KPARAM_INFO
	.align		4
.L_103:
        /*0038*/ 	.byte	0x04, 0x17
        /*003a*/ 	.short	(.L_105 - .L_104)
.L_104:
        /*003c*/ 	.word	0x00000000
        /*0040*/ 	.short	0x0000
        /*0042*/ 	.short	0x0000
        /*0044*/ 	.byte	0x00, 0xf5, 0x21, 0x00


	//----- nvinfo : EIATTR_SPARSE_MMA_MASK
	.align		4
.L_105:
        /*0048*/ 	.byte	0x03, 0x50
        /*004a*/ 	.short	0x0000


	//----- nvinfo : EIATTR_MAXREG_COUNT
	.align		4
        /*004c*/ 	.byte	0x03, 0x1b
        /*004e*/ 	.short	0x00ff


	//----- nvinfo : EIATTR_MERCURY_ISA_VERSION
	.align		4
        /*0050*/ 	.byte	0x03, 0x5f
        /*0052*/ 	.short	0x0101


	//----- nvinfo : EIATTR_VRC_CTA_INIT_COUNT
	.align		4
        /*0054*/ 	.byte	0x02, 0x4a
	.zero		1
	.zero		1


	//----- nvinfo : EIATTR_EXIT_INSTR_OFFSETS
	.align		4
        /*0058*/ 	.byte	0x04, 0x1c
        /*005a*/ 	.short	(.L_107 - .L_106)


	//   ....[0]....
.L_106:
        /*005c*/ 	.word	0x000000c0


	//   ....[1]....
        /*0060*/ 	.word	0x00000410


	//----- nvinfo : EIATTR_CBANK_PARAM_SIZE
	.align		4
.L_107:
        /*0064*/ 	.byte	0x03, 0x19
        /*0066*/ 	.short	0x0018


	//----- nvinfo : EIATTR_PARAM_CBANK
	.align		4
        /*0068*/ 	.byte	0x04, 0x0a
        /*006a*/ 	.short	(.L_109 - .L_108)
	.align		4
.L_108:
        /*006c*/ 	.word	index@(.nv.constant0._Z12kernelSobelYPKfiiPf)
        /*0070*/ 	.short	0x0380
        /*0072*/ 	.short	0x0018


	//----- nvinfo : EIATTR_SW_WAR
	.align		4
.L_109:
        /*0074*/ 	.byte	0x04, 0x36
        /*0076*/ 	.short	(.L_111 - .L_110)
.L_110:
        /*0078*/ 	.word	0x00000008
.L_111:


//--------------------- .nv.info._Z12kernelSobelXPKfiiPf --------------------------
	.section	.nv.info._Z12kernelSobelXPKfiiPf,"",@"SHT_CUDA_INFO"
	.sectionflags	@""
	.align	4


	//----- nvinfo : EIATTR_CUDA_API_VERSION
	.align		4
        /*0000*/ 	.byte	0x04, 0x37
        /*0002*/ 	.short	(.L_113 - .L_112)
.L_112:
        /*0004*/ 	.word	0x00000082


	//----- nvinfo : EIATTR_KPARAM_INFO
	.align		4
.L_113:
        /*0008*/ 	.byte	0x04, 0x17
        /*000a*/ 	.short	(.L_115 - .L_114)
.L_114:
        /*000c*/ 	.word	0x00000000
        /*0010*/ 	.short	0x0003
        /*0012*/ 	.short	0x0010
        /*0014*/ 	.byte	0x00, 0xf5, 0x21, 0x00


	//----- nvinfo : EIATTR_KPARAM_INFO
	.align		4
.L_115:
        /*0018*/ 	.byte	0x04, 0x17
        /*001a*/ 	.short	(.L_117 - .L_116)
.L_116:
        /*001c*/ 	.word	0x00000000
        /*0020*/ 	.short	0x0002
        /*0022*/ 	.short	0x000c
        /*0024*/ 	.byte	0x00, 0xf0, 0x11, 0x00


	//----- nvinfo : EIATTR_KPARAM_INFO
	.align		4
.L_117:
        /*0028*/ 	.byte	0x04, 0x17
        /*002a*/ 	.short	(.L_119 - .L_118)
.L_118:
        /*002c*/ 	.word	0x00000000
        /*0030*/ 	.short	0x0001
        /*0032*/ 	.short	0x0008
        /*0034*/ 	.byte	0x00, 0xf0, 0x11, 0x00


	//----- nvinfo : EIATTR_KPARAM_INFO
	.align		4
.L_119:
        /*0038*/ 	.byte	0x04, 0x17
        /*003a*/ 	.short	(.L_121 - .L_120)
.L_120:
        /*003c*/ 	.word	0x00000000
        /*0040*/ 	.short	0x0000
        /*0042*/ 	.short	0x0000
        /*0044*/ 	.byte	0x00, 0xf5, 0x21, 0x00


	//----- nvinfo : EIATTR_SPARSE_MMA_MASK
	.align		4
.L_121:
        /*0048*/ 	.byte	0x03, 0x50
        /*004a*/ 	.short	0x0000


	//----- nvinfo : EIATTR_MAXREG_COUNT
	.align		4
        /*004c*/ 	.byte	0x03, 0x1b
        /*004e*/ 	.short	0x00ff


	//----- nvinfo : EIATTR_MERCURY_ISA_VERSION
	.align		4
        /*0050*/ 	.byte	0x03, 0x5f
        /*0052*/ 	.short	0x0101


	//----- nvinfo : EIATTR_VRC_CTA_INIT_COUNT
	.align		4
        /*0054*/ 	.byte	0x02, 0x4a
	.zero		1
	.zero		1


	//----- nvinfo : EIATTR_EXIT_INSTR_OFFSETS
	.align		4
        /*0058*/ 	.byte	0x04, 0x1c
        /*005a*/ 	.short	(.L_123 - .L_122)


	//   ....[0]....
.L_122:
        /*005c*/ 	.word	0x000000c0


	//   ....[1]....
        /*0060*/ 	.word	0x00000440


	//----- nvinfo : EIATTR_CBANK_PARAM_SIZE
	.align		4
.L_123:
        /*0064*/ 	.byte	0x03, 0x19
        /*0066*/ 	.short	0x0018


	//----- nvinfo : EIATTR_PARAM_CBANK
	.align		4
        /*0068*/ 	.byte	0x04, 0x0a
        /*006a*/ 	.short	(.L_125 - .L_124)
	.align		4
.L_124:
        /*006c*/ 	.word	index@(.nv.constant0._Z12kernelSobelXPKfiiPf)
        /*0070*/ 	.short	0x0380
        /*0072*/ 	.short	0x0018


	//----- nvinfo : EIATTR_SW_WAR
	.align		4
.L_125:
        /*0074*/ 	.byte	0x04, 0x36
        /*0076*/ 	.short	(.L_127 - .L_126)
.L_126:
        /*0078*/ 	.word	0x00000008
.L_127:


//--------------------- .nv.info._Z13kernelScharrYPKfiiPf --------------------------
	.section	.nv.info._Z13kernelScharrYPKfiiPf,"",@"SHT_CUDA_INFO"
	.sectionflags	@""
	.align	4


	//----- nvinfo : EIATTR_CUDA_API_VERSION
	.align		4
        /*0000*/ 	.byte	0x04, 0x37
        /*0002*/ 	.short	(.L_129 - .L_128)
.L_128:
        /*0004*/ 	.word	0x00000082


	//----- nvinfo : EIATTR_KPARAM_INFO
	.align		4
.L_129:
        /*0008*/ 	.byte	0x04, 0x17
        /*000a*/ 	.short	(.L_131 - .L_130)
.L_130:
        /*000c*/ 	.word	0x00000000
        /*0010*/ 	.short	0x0003
        /*0012*/ 	.short	0x0010
        /*0014*/ 	.byte	0x00, 0xf5, 0x21, 0x00


	//----- nvinfo : EIATTR_KPARAM_INFO
	.align		4
.L_131:
        /*0018*/ 	.byte	0x04, 0x17
        /*001a*/ 	.short	(.L_133 - .L_132)
.L_132:
        /*001c*/ 	.word	0x00000000
        /*0020*/ 	.short	0x0002
        /*0022*/ 	.short	0x000c
        /*0024*/ 	.byte	0x00, 0xf0, 0x11, 0x00


	//----- nvinfo : EIATTR_KPARAM_INFO
	.align		4
.L_133:
        /*0028*/ 	.byte	0x04, 0x17
        /*002a*/ 	.short	(.L_135 - .L_134)
.L_134:
        /*002c*/ 	.word	0x00000000
        /*0030*/ 	.short	0x0001
        /*0032*/ 	.short	0x0008
        /*0034*/ 	.byte	0x00, 0xf0, 0x11, 0x00


	//----- nvinfo : EIATTR_KPARAM_INFO
	.align		4
.L_135:
        /*0038*/ 	.byte	0x04, 0x17
        /*003a*/ 	.short	(.L_137 - .L_136)
.L_136:
        /*003c*/ 	.word	0x00000000
        /*0040*/ 	.short	0x0000
        /*0042*/ 	.short	0x0000
        /*0044*/ 	.byte	0x00, 0xf5, 0x21, 0x00


	//----- nvinfo : EIATTR_SPARSE_MMA_MASK
	.align		4
.L_137:
        /*0048*/ 	.byte	0x03, 0x50
        /*004a*/ 	.short	0x0000


	//----- nvinfo : EIATTR_MAXREG_COUNT
	.align		4
        /*004c*/ 	.byte	0x03, 0x1b
        /*004e*/ 	.short	0x00ff


	//----- nvinfo : EIATTR_MERCURY_ISA_VERSION
	.align		4
        /*0050*/ 	.byte	0x03, 0x5f
        /*0052*/ 	.short	0x0101


	//----- nvinfo : EIATTR_VRC_CTA_INIT_COUNT
	.align		4
        /*0054*/ 	.byte	0x02, 0x4a
	.zero		1
	.zero		1


	//----- nvinfo : EIATTR_EXIT_INSTR_OFFSETS
	.align		4
        /*0058*/ 	.byte	0x04, 0x1c
        /*005a*/ 	.short	(.L_139 - .L_138)


	//   ....[0]....
.L_138:
        /*005c*/ 	.word	0x000000c0


	//   ....[1]....
        /*0060*/ 	.word	0x000003d0


	//----- nvinfo : EIATTR_CBANK_PARAM_SIZE
	.align		4
.L_139:
        /*0064*/ 	.byte	0x03, 0x19
        /*0066*/ 	.short	0x0018


	//----- nvinfo : EIATTR_PARAM_CBANK
	.align		4
        /*0068*/ 	.byte	0x04, 0x0a
        /*006a*/ 	.short	(.L_141 - .L_140)
	.align		4
.L_140:
        /*006c*/ 	.word	index@(.nv.constant0._Z13kernelScharrYPKfiiPf)
        /*0070*/ 	.short	0x0380
        /*0072*/ 	.short	0x0018


	//----- nvinfo : EIATTR_SW_WAR
	.align		4
.L_141:
        /*0074*/ 	.byte	0x04, 0x36
        /*0076*/ 	.short	(.L_143 - .L_142)
.L_142:
        /*0078*/ 	.word	0x00000008
.L_143:


//--------------------- .nv.info._Z13kernelScharrXPKfiiPf --------------------------
	.section	.nv.info._Z13kernelScharrXPKfiiPf,"",@"SHT_CUDA_INFO"
	.sectionflags	@""
	.align	4


	//----- nvinfo : EIATTR_CUDA_API_VERSION
	.align		4
        /*0000*/ 	.byte	0x04, 0x37
        /*0002*/ 	.short	(.L_145 - .L_144)
.L_144:
        /*0004*/ 	.word	0x00000082


	//----- nvinfo : EIATTR_KPARAM_INFO
	.align		4
.L_145:
        /*0008*/ 	.byte	0x04, 0x17
        /*000a*/ 	.short	(.L_147 - .L_146)
.L_146:
        /*000c*/ 	.word	0x00000000
        /*0010*/ 	.short	0x0003
        /*0012*/ 	.short	0x0010
        /*0014*/ 	.byte	0x00, 0xf5, 0x21, 0x00


	//----- nvinfo : EIATTR_KPARAM_INFO
	.align		4
.L_147:
        /*0018*/ 	.byte	0x04, 0x17
        /*001a*/ 	.short	(.L_149 - .L_148)
.L_148:
        /*001c*/ 	.word	0x00000000
        /*0020*/ 	.short	0x0002
        /*0022*/ 	.short	0x000c
        /*0024*/ 	.byte	0x00, 0xf0, 0x11, 0x00


	//----- nvinfo : EIATTR_KPARAM_INFO
	.align		4
.L_149:
        /*0028*/ 	.byte	0x04, 0x17
        /*002a*/ 	.short	(.L_151 - .L_150)
.L_150:
        /*002c*/ 	.word	0x00000000
        /*0030*/ 	.short	0x0001
        /*0032*/ 	.short	0x0008
        /*0034*/ 	.byte	0x00, 0xf0, 0x11, 0x00


	//----- nvinfo : EIATTR_KPARAM_INFO
	.align		4
.L_151:
        /*0038*/ 	.byte	0x04, 0x17
        /*003a*/ 	.short	(.L_153 - .L_152)
.L_152:
        /*003c*/ 	.word	0x00000000
        /*0040*/ 	.short	0x0000
        /*0042*/ 	.short	0x0000
        /*0044*/ 	.byte	0x00, 0xf5, 0x21, 0x00


	//----- nvinfo : EIATTR_SPARSE_MMA_MASK
	.align		4
.L_153:
        /*0048*/ 	.byte	0x03, 0x50
        /*004a*/ 	.short	0x0000


	//----- nvinfo : EIATTR_MAXREG_COUNT
	.align		4
        /*004c*/ 	.byte	0x03, 0x1b
        /*004e*/ 	.short	0x00ff


	//----- nvinfo : EIATTR_MERCURY_ISA_VERSION
	.align		4
        /*0050*/ 	.byte	0x03, 0x5f
        /*0052*/ 	.short	0x0101


	//----- nvinfo : EIATTR_VRC_CTA_INIT_COUNT
	.align		4
        /*0054*/ 	.byte	0x02, 0x4a
	.zero		1
	.zero		1


	//----- nvinfo : EIATTR_EXIT_INSTR_OFFSETS
	.align		4
        /*0058*/ 	.byte	0x04, 0x1c
        /*005a*/ 	.short	(.L_155 - .L_154)


	//   ....[0]....
.L_154:
        /*005c*/ 	.word	0x000000c0


	//   ....[1]....
        /*0060*/ 	.word	0x00000400


	//----- nvinfo : EIATTR_CBANK_PARAM_SIZE
	.align		4
.L_155:
        /*0064*/ 	.byte	0x03, 0x19
        /*0066*/ 	.short	0x0018


	//----- nvinfo : EIATTR_PARAM_CBANK
	.align		4
        /*0068*/ 	.byte	0x04, 0x0a
        /*006a*/ 	.short	(.L_157 - .L_156)
	.align		4
.L_156:
        /*006c*/ 	.word	index@(.nv.constant0._Z13kernelScharrXPKfiiPf)
        /*0070*/ 	.short	0x0380
        /*0072*/ 	.short	0x0018


	//----- nvinfo : EIATTR_SW_WAR
	.align		4
.L_157:
        /*0074*/ 	.byte	0x04, 0x36
        /*0076*/ 	.short	(.L_159 - .L_158)
.L_158:
        /*0078*/ 	.word	0x00000008
.L_159:


//--------------------- .nv.callgraph             --------------------------
	.section	.nv.callgraph,"",@"SHT_CUDA_CALLGRAPH"
	.align	4
	.sectionentsize	8
	.align		4
        /*0000*/ 	.word	0x00000000
	.align		4
        /*0004*/ 	.word	0xffffffff
	.align		4
        /*0008*/ 	.word	0x00000000
	.align		4
        /*000c*/ 	.word	0xfffffffe
	.align		4
        /*0010*/ 	.word	0x00000000
	.align		4
        /*0014*/ 	.word	0xfffffffd
	.align		4
        /*0018*/ 	.word	0x00000000
	.align		4
        /*001c*/ 	.word	0xfffffffc


//--------------------- .text._Z13kernelSmoothYPKfiiPf --------------------------
	.section	.text._Z13kernelSmoothYPKfiiPf,"ax",@progbits
	.align	128
        .global         _Z13kernelSmoothYPKfiiPf
        .type           _Z13kernelSmoothYPKfiiPf,@function
        .size           _Z13kernelSmoothYPKfiiPf,(.L_x_12 - _Z13kernelSmoothYPKfiiPf)
        .other          _Z13kernelSmoothYPKfiiPf,@"STO_CUDA_ENTRY STV_DEFAULT"
_Z13kernelSmoothYPKfiiPf:
.text._Z13kernelSmoothYPKfiiPf:
[----:B------:R-:W-:Y:S01]  /*0000*/  LDC R1, c[0x0][0x37c] ;  /* 0x0000df00ff017b82 */ /* 0x000fe20000000800 */
[----:B------:R-:W0:Y:S07]  /*0010*/  S2R R2, SR_TID.Y ;  /* 0x0000000000027919 */ /* 0x000e2e0000002200 */
[----:B------:R-:W1:Y:S01]  /*0020*/  LDC R0, c[0x0][0x360] ;  /* 0x0000d800ff007b82 */ /* 0x000e620000000800 */
[----:B------:R-:W2:Y:S01]  /*0030*/  LDCU.64 UR8, c[0x0][0x388] ;  /* 0x00007100ff0877ac */ /* 0x000ea20008000a00 */
[----:B------:R-:W1:Y:S06]  /*0040*/  S2R R3, SR_TID.X ;  /* 0x0000000000037919 */ /* 0x000e6c0000002100 */
[----:B------:R-:W0:Y:S08]  /*0050*/  S2UR UR5, SR_CTAID.Y ;  /* 0x00000000000579c3 */ /* 0x000e300000002600 */
[----:B------:R-:W0:Y:S08]  /*0060*/  LDC R5, c[0x0][0x364] ;  /* 0x0000d900ff057b82 */ /* 0x000e300000000800 */
[----:B------:R-:W1:Y:S01]  /*0070*/  S2UR UR4, SR_CTAID.X ;  /* 0x00000000000479c3 */ /* 0x000e620000002500 */
[----:B0-----:R-:W-:-:S05]  /*0080*/  IMAD R5, R5, UR5, R2 ;  /* 0x0000000505057c24 */ /* 0x001fca000f8e0202 */
[----:B--2---:R-:W-:Y:S01]  /*0090*/  ISETP.GE.AND P0, PT, R5, UR9, PT ;  /* 0x0000000905007c0c */ /* 0x004fe2000bf06270 */
[----:B-1----:R-:W-:-:S05]  /*00a0*/  IMAD R0, R0, UR4, R3 ;  /* 0x0000000400007c24 */ /* 0x002fca000f8e0203 */
[----:B------:R-:W-:-:S13]  /*00b0*/  ISETP.GE.OR P0, PT, R0, UR8, P0 ;  /* 0x0000000800007c0c */ /* 0x000fda0008706670 */
[----:B------:R-:W-:Y:S05]  /*00c0*/  @P0 EXIT ;  /* 0x000000000000094d */ /* 0x000fea0003800000 */
[----:B------:R-:W0:Y:S01]  /*00d0*/  LDC.64 R2, c[0x0][0x380] ;  /* 0x0000e000ff027b82 */ /* 0x000e220000000a00 */
[----:B------:R-:W1:Y:S01]  /*00e0*/  LDCU.64 UR6, c[0x0][0x358] ;  /* 0x00006b00ff0677ac */ /* 0x000e620008000a00 */
[C---:B------:R-:W-:Y:S02]  /*00f0*/  VIMNMX.U32 R4, PT, PT, R5.reuse, 0x1, !PT ;  /* 0x0000000105047848 */ /* 0x040fe40007fe0000 */
[C---:B------:R-:W-:Y:S01]  /*0100*/  VIMNMX.U32 R6, PT, PT, R5.reuse, 0x2, !PT ;  /* 0x0000000205067848 */ /* 0x040fe20007fe0000 */
[----:B------:R-:W-:Y:S01]  /*0110*/  UIADD3 UR4, UPT, UPT, UR9, -0x1, URZ ;  /* 0xffffffff09047890 */ /* 0x000fe2000fffe0ff */
[----:B------:R-:W-:Y:S02]  /*0120*/  IADD3 R9, PT, PT, R4, -0x1, RZ ;  /* 0xffffffff04097810 */ /* 0x000fe40007ffe0ff */
[----:B------:R-:W-:Y:S02]  /*0130*/  IADD3 R4, PT, PT, R5, 0x1, RZ ;  /* 0x0000000105047810 */ /* 0x000fe40007ffe0ff */
[----:B------:R-:W-:Y:S01]  /*0140*/  IADD3 R7, PT, PT, R6, -0x2, RZ ;  /* 0xfffffffe06077810 */ /* 0x000fe20007ffe0ff */
[--C-:B------:R-:W-:Y:S01]  /*0150*/  IMAD R9, R9, UR8, R0.reuse ;  /* 0x0000000809097c24 */ /* 0x100fe2000f8e0200 */
[C---:B------:R-:W-:Y:S01]  /*0160*/  IADD3 R10, PT, PT, R5.reuse, 0x2, RZ ;  /* 0x00000002050a7810 */ /* 0x040fe20007ffe0ff */
[--C-:B------:R-:W-:Y:S01]  /*0170*/  IMAD R5, R5, UR8, R0.reuse ;  /* 0x0000000805057c24 */ /* 0x100fe2000f8e0200 */
[----:B------:R-:W-:Y:S01]  /*0180*/  ISETP.GE.U32.AND P0, PT, R4, UR9, PT ;  /* 0x0000000904007c0c */ /* 0x000fe2000bf06070 */
[----:B------:R-:W-:Y:S01]  /*0190*/  IMAD R7, R7, UR8, R0 ;  /* 0x0000000807077c24 */ /* 0x000fe2000f8e0200 */
[----:B------:R-:W-:-:S02]  /*01a0*/  ISETP.GE.U32.AND P1, PT, R10, UR9, PT ;  /* 0x000000090a007c0c */ /* 0x000fc4000bf26070 */
[----:B------:R-:W-:Y:S01]  /*01b0*/  SEL R13, R4, UR4, !P0 ;  /* 0x00000004040d7c07 */ /* 0x000fe2000c000000 */
[----:B0-----:R-:W-:Y:S01]  /*01c0*/  IMAD.WIDE R8, R9, 0x4, R2 ;  /* 0x0000000409087825 */ /* 0x001fe200078e0202 */
[----:B------:R-:W-:-:S03]  /*01d0*/  SEL R15, R10, UR4, !P1 ;  /* 0x000000040a0f7c07 */ /* 0x000fc6000c800000 */
[--C-:B------:R-:W-:Y:S01]  /*01e0*/  IMAD.WIDE R6, R7, 0x4, R2.reuse ;  /* 0x0000000407067825 */ /* 0x100fe200078e0202 */
[----:B-1----:R0:W2:Y:S03]  /*01f0*/  LDG.E R4, desc[UR6][R8.64] ;  /* 0x0000000608047981 */ /* 0x0020a6000c1e1900 */
[----:B------:R-:W-:Y:S02]  /*0200*/  IMAD.WIDE R10, R5, 0x4, R2 ;  /* 0x00000004050a7825 */ /* 0x000fe400078e0202 */
[----:B------:R-:W3:Y:S02]  /*0210*/  LDG.E R6, desc[UR6][R6.64] ;  /* 0x0000000606067981 */ /* 0x000ee4000c1e1900 */
[--C-:B------:R-:W-:Y:S02]  /*0220*/  IMAD R13, R13, UR8, R0.reuse ;  /* 0x000000080d0d7c24 */ /* 0x100fe4000f8e0200 */
[----:B------:R-:W-:Y:S01]  /*0230*/  IMAD R15, R15, UR8, R0 ;  /* 0x000000080f0f7c24 */ /* 0x000fe2000f8e0200 */
[----:B------:R-:W4:Y:S01]  /*0240*/  LDG.E R10, desc[UR6][R10.64] ;  /* 0x000000060a0a7981 */ /* 0x000f22000c1e1900 */
[--C-:B------:R-:W-:Y:S01]  /*0250*/  IMAD.WIDE R12, R13, 0x4, R2.reuse ;  /* 0x000000040d0c7825 */ /* 0x100fe200078e0202 */
[----:B0-----:R-:W0:Y:S03]  /*0260*/  LDC.64 R8, c[0x0][0x390] ;  /* 0x0000e400ff087b82 */ /* 0x001e260000000a00 */
[----:B------:R-:W-:-:S02]  /*0270*/  IMAD.WIDE R2, R15, 0x4, R2 ;  /* 0x000000040f027825 */ /* 0x000fc400078e0202 */
[----:B------:R-:W5:Y:S04]  /*0280*/  LDG.E R12, desc[UR6][R12.64] ;  /* 0x000000060c0c7981 */ /* 0x000f68000c1e1900 */
[----:B------:R-:W5:Y:S01]  /*0290*/  LDG.E R2, desc[UR6][R2.64] ;  /* 0x0000000602027981 */ /* 0x000f62000c1e1900 */
[----:B--2---:R-:W-:-:S04]  /*02a0*/  FMUL R15, R4, 0.25 ;  /* 0x3e800000040f7820 */ /* 0x004fc80000400000 */
[----:B---3--:R-:W-:-:S04]  /*02b0*/  FFMA R15, R6, 0.0625, R15 ;  /* 0x3d800000060f7823 */ /* 0x008fc8000000000f */
[----:B----4-:R-:W-:Y:S01]  /*02c0*/  FFMA R15, R10, 0.375, R15 ;  /* 0x3ec000000a0f7823 */ /* 0x010fe2000000000f */
[----:B0-----:R-:W-:-:S04]  /*02d0*/  IMAD.WIDE R4, R5, 0x4, R8 ;  /* 0x0000000405047825 */ /* 0x001fc800078e0208 */
[----:B-----5:R-:W-:-:S04]  /*02e0*/  FFMA R15, R12, 0.25, R15 ;  /* 0x3e8000000c0f7823 */ /* 0x020fc8000000000f */
[----:B------:R-:W-:-:S05]  /*02f0*/  FFMA R15, R2, 0.0625, R15 ;  /* 0x3d800000020f7823 */ /* 0x000fca000000000f */
[----:B------:R-:W-:Y:S01]  /*0300*/  STG.E desc[UR6][R4.64], R15 ;  /* 0x0000000f04007986 */ /* 0x000fe2000c101906 */
[----:B------:R-:W-:Y:S05]  /*0310*/  EXIT ;  /* 0x000000000000794d */ /* 0x000fea0003800000 */
.L_x_0:
[----:B------:R-:W-:-:S00]  /*0320*/  BRA `(.L_x_0) ;  /* 0xfffffffc00fc7947 */ /* 0x000fc0000383ffff */
[----:B------:R-:W-:-:S00]  /*0330*/  NOP ;  /* 0x0000000000007918 */ /* 0x000fc00000000000 */
        /* <DEDUP_REMOVED lines=12> */
.L_x_12:


//--------------------- .text._Z13kernelSmoothXPfiiS_ --------------------------
	.section	.text._Z13kernelSmoothXPfiiS_,"ax",@progbits
	.align	128
        .global         _Z13kernelSmoothXPfiiS_
        .type           _Z13kernelSmoothXPfiiS_,@function
        .size           _Z13kernelSmoothXPfiiS_,(.L_x_13 - _Z13kernelSmoothXPfiiS_)
        .other          _Z13kernelSmoothXPfiiS_,@"STO_CUDA_ENTRY STV_DEFAULT"
_Z13kernelSmoothXPfiiS_:
.text._Z13kernelSmoothXPfiiS_:
        /* <DEDUP_REMOVED lines=13> */
[----:B------:R-:W0:Y:S01]  /*00d0*/  LDCU.64 UR10, c[0x0][0x380] ;  /* 0x00007000ff0a77ac */ /* 0x000e220008000a00 */
[----:B------:R-:W-:Y:S01]  /*00e0*/  IMAD R0, R0, UR8, RZ ;  /* 0x0000000800007c24 */ /* 0x000fe2000f8e02ff */
[----:B------:R-:W1:Y:S01]  /*00f0*/  LDC.64 R2, c[0x0][0x380] ;  /* 0x0000e000ff027b82 */ /* 0x000e620000000a00 */
[C---:B------:R-:W-:Y:S01]  /*0100*/  VIMNMX R9, PT, PT, R5.reuse, 0x1, !PT ;  /* 0x0000000105097848 */ /* 0x040fe20007fe0100 */
[----:B------:R-:W2:Y:S01]  /*0110*/  LDCU.64 UR6, c[0x0][0x358] ;  /* 0x00006b00ff0677ac */ /* 0x000ea20008000a00 */
[C---:B------:R-:W-:Y:S01]  /*0120*/  VIMNMX R7, PT, PT, R5.reuse, 0x2, !PT ;  /* 0x0000000205077848 */ /* 0x040fe20007fe0100 */
[C---:B------:R-:W-:Y:S01]  /*0130*/  VIADD R4, R5.reuse, 0x1 ;  /* 0x0000000105047836 */ /* 0x040fe20000000000 */
[C---:B------:R-:W-:Y:S01]  /*0140*/  IADD3 R9, P1, PT, R0.reuse, R9, RZ ;  /* 0x0000000900097210 */ /* 0x040fe20007f3e0ff */
[----:B------:R-:W-:Y:S01]  /*0150*/  UIADD3 UR4, UPT, UPT, UR8, -0x1, URZ ;  /* 0xffffffff08047890 */ /* 0x000fe2000fffe0ff */
[----:B------:R-:W-:Y:S01]  /*0160*/  SHF.R.S32.HI R6, RZ, 0x1f, R0 ;  /* 0x0000001fff067819 */ /* 0x000fe20000011400 */
[----:B------:R-:W-:Y:S01]  /*0170*/  VIADD R8, R5, 0x2 ;  /* 0x0000000205087836 */ /* 0x000fe20000000000 */
[----:B------:R-:W-:-:S02]  /*0180*/  IADD3 R7, P0, PT, R0, R7, RZ ;  /* 0x0000000700077210 */ /* 0x000fc40007f1e0ff */
[----:B------:R-:W-:Y:S01]  /*0190*/  IADD3 R5, PT, PT, R5, R0, RZ ;  /* 0x0000000005057210 */ /* 0x000fe20007ffe0ff */
[----:B------:R-:W-:Y:S01]  /*01a0*/  IMAD.X R10, RZ, RZ, R6, P1 ;  /* 0x000000ffff0a7224 */ /* 0x000fe200008e0606 */
[----:B------:R-:W-:Y:S02]  /*01b0*/  IADD3.X R14, PT, PT, RZ, R6, RZ, P0, !PT ;  /* 0x00000006ff0e7210 */ /* 0x000fe400007fe4ff */
[----:B0-----:R-:W-:Y:S02]  /*01c0*/  LEA R12, P1, R9, UR10, 0x2 ;  /* 0x0000000a090c7c11 */ /* 0x001fe4000f8210ff */
[----:B------:R-:W-:Y:S02]  /*01d0*/  LEA R6, P0, R7, UR10, 0x2 ;  /* 0x0000000a07067c11 */ /* 0x000fe4000f8010ff */
[----:B------:R-:W-:Y:S02]  /*01e0*/  LEA.HI.X R13, R9, UR11, R10, 0x2, P1 ;  /* 0x0000000b090d7c11 */ /* 0x000fe400088f140a */
[----:B------:R-:W-:-:S02]  /*01f0*/  ISETP.GE.AND P1, PT, R4, UR8, PT ;  /* 0x0000000804007c0c */ /* 0x000fc4000bf26270 */
[----:B------:R-:W-:Y:S02]  /*0200*/  LEA.HI.X R7, R7, UR11, R14, 0x2, P0 ;  /* 0x0000000b07077c11 */ /* 0x000fe400080f140e */
[----:B------:R-:W-:Y:S02]  /*0210*/  ISETP.GE.AND P0, PT, R8, UR8, PT ;  /* 0x0000000808007c0c */ /* 0x000fe4000bf06270 */
[----:B------:R-:W-:Y:S01]  /*0220*/  SEL R11, R4, UR4, !P1 ;  /* 0x00000004040b7c07 */ /* 0x000fe2000c800000 */
[----:B--2---:R-:W2:Y:S01]  /*0230*/  LDG.E R6, desc[UR6][R6.64+-0x8] ;  /* 0xfffff80606067981 */ /* 0x004ea2000c1e1900 */
[----:B------:R-:W-:Y:S01]  /*0240*/  SEL R15, R8, UR4, !P0 ;  /* 0x00000004080f7c07 */ /* 0x000fe2000c000000 */
[----:B-1----:R-:W-:Y:S02]  /*0250*/  IMAD.WIDE R8, R5, 0x4, R2 ;  /* 0x0000000405087825 */ /* 0x002fe400078e0202 */
[----:B------:R0:W3:Y:S02]  /*0260*/  LDG.E R4, desc[UR6][R12.64+-0x4] ;  /* 0xfffffc060c047981 */ /* 0x0000e4000c1e1900 */
[C---:B------:R-:W-:Y:S01]  /*0270*/  IMAD.IADD R11, R0.reuse, 0x1, R11 ;  /* 0x00000001000b7824 */ /* 0x040fe200078e020b */
[----:B------:R-:W-:Y:S01]  /*0280*/  IADD3 R15, PT, PT, R0, R15, RZ ;  /* 0x0000000f000f7210 */ /* 0x000fe20007ffe0ff */
[----:B------:R-:W4:Y:S02]  /*0290*/  LDG.E R8, desc[UR6][R8.64] ;  /* 0x0000000608087981 */ /* 0x000f24000c1e1900 */
[----:B------:R-:W-:-:S04]  /*02a0*/  IMAD.WIDE R10, R11, 0x4, R2 ;  /* 0x000000040b0a7825 */ /* 0x000fc800078e0202 */
[----:B------:R-:W-:Y:S01]  /*02b0*/  IMAD.WIDE R2, R15, 0x4, R2 ;  /* 0x000000040f027825 */ /* 0x000fe200078e0202 */
[----:B0-----:R-:W0:Y:S01]  /*02c0*/  LDC.64 R12, c[0x0][0x390] ;  /* 0x0000e400ff0c7b82 */ /* 0x001e220000000a00 */
[----:B------:R-:W5:Y:S04]  /*02d0*/  LDG.E R10, desc[UR6][R10.64] ;  /* 0x000000060a0a7981 */ /* 0x000f68000c1e1900 */
[----:B------:R-:W5:Y:S01]  /*02e0*/  LDG.E R2, desc[UR6][R2.64] ;  /* 0x0000000602027981 */ /* 0x000f62000c1e1900 */
[----:B---3--:R-:W-:-:S04]  /*02f0*/  FMUL R15, R4, 0.25 ;  /* 0x3e800000040f7820 */ /* 0x008fc80000400000 */
[----:B--2---:R-:W-:-:S04]  /*0300*/  FFMA R15, R6, 0.0625, R15 ;  /* 0x3d800000060f7823 */ /* 0x004fc8000000000f */
[----:B----4-:R-:W-:-:S04]  /*0310*/  FFMA R15, R8, 0.375, R15 ;  /* 0x3ec00000080f7823 */ /* 0x010fc8000000000f */
[----:B-----5:R-:W-:Y:S01]  /*0320*/  FFMA R15, R10, 0.25, R15 ;  /* 0x3e8000000a0f7823 */ /* 0x020fe2000000000f */
[----:B0-----:R-:W-:-:S04]  /*0330*/  IMAD.WIDE R4, R5, 0x4, R12 ;  /* 0x0000000405047825 */ /* 0x001fc800078e020c */
[----:B------:R-:W-:-:S05]  /*0340*/  FFMA R15, R2, 0.0625, R15 ;  /* 0x3d800000020f7823 */ /* 0x000fca000000000f */
[----:B------:R-:W-:Y:S01]  /*0350*/  STG.E desc[UR6][R4.64], R15 ;  /* 0x0000000f04007986 */ /* 0x000fe2000c101906 */
[----:B------:R-:W-:Y:S05]  /*0360*/  EXIT ;  /* 0x000000000000794d */ /* 0x000fea0003800000 */
.L_x_1:
        /* <DEDUP_REMOVED lines=9> */
.L_x_13:


//--------------------- .text._Z9kernelAddPKfS0_iiPf --------------------------
	.section	.text._Z9kernelAddPKfS0_iiPf,"ax",@progbits
	.align	128
        .global         _Z9kernelAddPKfS0_iiPf
        .type           _Z9kernelAddPKfS0_iiPf,@function
        .size           _Z9kernelAddPKfS0_iiPf,(.L_x_11 - _Z9kernelAddPKfS0_iiPf)
        .other          _Z9kernelAddPKfS0_iiPf,@"STO_CUDA_ENTRY STV_DEFAULT"
_Z9kernelAddPKfS0_iiPf:
.text._Z9kernelAddPKfS0_iiPf:
        /* <DEDUP_REMOVED lines=15> */
[----:B------:R-:W-:-:S06]  /*00f0*/  IMAD R2, R3, UR6, R2 ;  /* 0x0000000603027c24 */ /* 0x000fcc000f8e0202 */
[----:B------:R-:W2:Y:S01]  /*0100*/  LDC.64 R6, c[0x0][0x388] ;  /* 0x0000e200ff067b82 */ /* 0x000ea20000000a00 */
[----:B0-----:R-:W-:-:S06]  /*0110*/  IMAD.WIDE R4, R2, 0x4, R4 ;  /* 0x0000000402047825 */ /* 0x001fcc00078e0204 */
[----:B-1----:R-:W3:Y:S01]  /*0120*/  LDG.E R4, desc[UR4][R4.64] ;  /* 0x0000000404047981 */ /* 0x002ee2000c1e1900 */
[----:B--2---:R-:W-:-:S06]  /*0130*/  IMAD.WIDE R6, R2, 0x4, R6 ;  /* 0x0000000402067825 */ /* 0x004fcc00078e0206 */
[----:B------:R-:W2:Y:S01]  /*0140*/  LDG.E R6, desc[UR4][R6.64] ;  /* 0x0000000406067981 */ /* 0x000ea2000c1e1900 */
[----:B------:R-:W-:Y:S01]  /*0150*/  BSSY.RECONVERGENT B0, `(.L_x_2) ;  /* 0x0000010000007945 */ /* 0x000fe20003800200 */
[----:B---3--:R-:W-:Y:S01]  /*0160*/  FMUL R0, R4, R4 ;  /* 0x0000000404007220 */ /* 0x008fe20000400000 */
[----:B--2---:R-:W-:-:S04]  /*0170*/  FMUL R3, R6, R6 ;  /* 0x0000000606037220 */ /* 0x004fc80000400000 */
[----:B------:R-:W-:-:S05]  /*0180*/  FADD R0, R0, R3 ;  /* 0x0000000300007221 */ /* 0x000fca0000000000 */
[----:B------:R-:W-:Y:S01]  /*0190*/  IADD3 R8, PT, PT, R0, -0xd000000, RZ ;  /* 0xf300000000087810 */ /* 0x000fe20007ffe0ff */
[----:B------:R0:W1:Y:S03]  /*01a0*/  MUFU.RSQ R3, R0 ;  /* 0x0000000000037308 */ /* 0x0000660000001400 */
[----:B------:R-:W-:-:S13]  /*01b0*/  ISETP.GT.U32.AND P0, PT, R8, 0x727fffff, PT ;  /* 0x727fffff0800780c */ /* 0x000fda0003f04070 */
[----:B0-----:R-:W-:Y:S05]  /*01c0*/  @!P0 BRA `(.L_x_3) ;  /* 0x0000000000108947 */ /* 0x001fea0003800000 */
[----:B------:R-:W-:-:S07]  /*01d0*/  MOV R8, 0x1f0 ;  /* 0x000001f000087802 */ /* 0x000fce0000000f00 */
[----:B-1----:R-:W-:Y:S05]  /*01e0*/  CALL.REL.NOINC `($__internal_0_$__cuda_sm20_sqrt_rn_f32_slowpath) ;  /* 0x00000000002c7944 */ /* 0x002fea0003c00000 */
[----:B------:R-:W-:Y:S01]  /*01f0*/  MOV R7, R3 ;  /* 0x0000000300077202 */ /* 0x000fe20000000f00 */
[----:B------:R-:W-:Y:S06]  /*0200*/  BRA `(.L_x_4) ;  /* 0x0000000000107947 */ /* 0x000fec0003800000 */
.L_x_3:
[----:B-1----:R-:W-:Y:S01]  /*0210*/  FMUL.FTZ R7, R0, R3 ;  /* 0x0000000300077220 */ /* 0x002fe20000410000 */
[----:B------:R-:W-:-:S03]  /*0220*/  FMUL.FTZ R3, R3, 0.5 ;  /* 0x3f00000003037820 */ /* 0x000fc60000410000 */
[----:B------:R-:W-:-:S04]  /*0230*/  FFMA R0, -R7, R7, R0 ;  /* 0x0000000707007223 */ /* 0x000fc80000000100 */
[----:B------:R-:W-:-:S07]  /*0240*/  FFMA R7, R0, R3, R7 ;  /* 0x0000000300077223 */ /* 0x000fce0000000007 */
.L_x_4:
[----:B------:R-:W-:Y:S05]  /*0250*/  BSYNC.RECONVERGENT B0 ;  /* 0x0000000000007941 */ /* 0x000fea0003800200 */
.L_x_2:
[----:B------:R-:W0:Y:S02]  /*0260*/  LDC.64 R4, c[0x0][0x398] ;  /* 0x0000e600ff047b82 */ /* 0x000e240000000a00 */
[----:B0-----:R-:W-:-:S05]  /*0270*/  IMAD.WIDE R2, R2, 0x4, R4 ;  /* 0x0000000402027825 */ /* 0x001fca00078e0204 */
[----:B------:R-:W-:Y:S01]  /*0280*/  STG.E desc[UR4][R2.64], R7 ;  /* 0x0000000702007986 */ /* 0x000fe2000c101904 */
[----:B------:R-:W-:Y:S05]  /*0290*/  EXIT ;  /* 0x000000000000794d */ /* 0x000fea0003800000 */
        .weak           $__internal_0_$__cuda_sm20_sqrt_rn_f32_slowpath
        .type           $__internal_0_$__cuda_sm20_sqrt_rn_f32_slowpath,@function
        .size           $__internal_0_$__cuda_sm20_sqrt_rn_f32_slowpath,(.L_x_11 - $__internal_0_$__cuda_sm20_sqrt_rn_f32_slowpath)
$__internal_0_$__cuda_sm20_sqrt_rn_f32_slowpath:
[----:B------:R-:W-:-:S13]  /*02a0*/  LOP3.LUT P0, RZ, R0, 0x7fffffff, RZ, 0xc0, !PT ;  /* 0x7fffffff00ff7812 */ /* 0x000fda000780c0ff */
[----:B------:R-:W-:Y:S01]  /*02b0*/  @!P0 MOV R3, R0 ;  /* 0x0000000000038202 */ /* 0x000fe20000000f00 */
[----:B------:R-:W-:Y:S06]  /*02c0*/  @!P0 BRA `(.L_x_5) ;  /* 0x0000000000408947 */ /* 0x000fec0003800000 */
[----:B------:R-:W-:-:S13]  /*02d0*/  FSETP.GEU.FTZ.AND P0, PT, R0, RZ, PT ;  /* 0x000000ff0000720b */ /* 0x000fda0003f1e000 */
[----:B------:R-:W-:Y:S01]  /*02e0*/  @!P0 MOV R3, 0x7fffffff ;  /* 0x7fffffff00038802 */ /* 0x000fe20000000f00 */
[----:B------:R-:W-:Y:S06]  /*02f0*/  @!P0 BRA `(.L_x_5) ;  /* 0x0000000000348947 */ /* 0x000fec0003800000 */
[----:B------:R-:W-:-:S13]  /*0300*/  FSETP.GTU.FTZ.AND P0, PT, |R0|, +INF , PT ;  /* 0x7f8000000000780b */ /* 0x000fda0003f1c200 */
[----:B------:R-:W-:Y:S01]  /*0310*/  @P0 FADD.FTZ R3, R0, 1 ;  /* 0x3f80000000030421 */ /* 0x000fe20000010000 */
[----:B------:R-:W-:Y:S06]  /*0320*/  @P0 BRA `(.L_x_5) ;  /* 0x0000000000280947 */ /* 0x000fec0003800000 */
[----:B------:R-:W-:-:S13]  /*0330*/  FSETP.NEU.FTZ.AND P0, PT, |R0|, +INF , PT ;  /* 0x7f8000000000780b */ /* 0x000fda0003f1d200 */
[----:B------:R-:W-:-:S04]  /*0340*/  @P0 FFMA R4, R0, 1.84467440737095516160e+19, RZ ;  /* 0x5f80000000040823 */ /* 0x000fc800000000ff */
[----:B------:R-:W0:Y:S02]  /*0350*/  @P0 MUFU.RSQ R3, R4 ;  /* 0x0000000400030308 */ /* 0x000e240000001400 */
[----:B0-----:R-:W-:Y:S01]  /*0360*/  @P0 FMUL.FTZ R5, R4, R3 ;  /* 0x0000000304050220 */ /* 0x001fe20000410000 */
[----:B------:R-:W-:Y:S01]  /*0370*/  @P0 FMUL.FTZ R7, R3, 0.5 ;  /* 0x3f00000003070820 */ /* 0x000fe20000410000 */
[----:B------:R-:W-:Y:S02]  /*0380*/  @!P0 MOV R3, R0 ;  /* 0x0000000000038202 */ /* 0x000fe40000000f00 */
[----:B------:R-:W-:-:S04]  /*0390*/  @P0 FADD.FTZ R6, -R5, -RZ ;  /* 0x800000ff05060221 */ /* 0x000fc80000010100 */
[----:B------:R-:W-:-:S04]  /*03a0*/  @P0 FFMA R6, R5, R6, R4 ;  /* 0x0000000605060223 */ /* 0x000fc80000000004 */
[----:B------:R-:W-:-:S04]  /*03b0*/  @P0 FFMA R6, R6, R7, R5 ;  /* 0x0000000706060223 */ /* 0x000fc80000000005 */
[----:B------:R-:W-:-:S07]  /*03c0*/  @P0 FMUL.FTZ R3, R6, 2.3283064365386962891e-10 ;  /* 0x2f80000006030820 */ /* 0x000fce0000410000 */
.L_x_5:
[----:B------:R-:W-:Y:S01]  /*03d0*/  HFMA2 R5, -RZ, RZ, 0, 0 ;  /* 0x00000000ff057431 */ /* 0x000fe200000001ff */
[----:B------:R-:W-:-:S04]  /*03e0*/  MOV R4, R8 ;  /* 0x0000000800047202 */ /* 0x000fc80000000f00 */
[----:B------:R-:W-:Y:S05]  /*03f0*/  RET.REL.NODEC R4 `(_Z9kernelAddPKfS0_iiPf) ;  /* 0xfffffffc04007950 */ /* 0x000fea0003c3ffff */
.L_x_6:
        /* <DEDUP_REMOVED lines=16> */
.L_x_11:


//--------------------- .text._Z12kernelSobelYPKfiiPf --------------------------
	.section	.text._Z12kernelSobelYPKfiiPf,"ax",@progbits
	.align	128
        .global         _Z12kernelSobelYPKfiiPf
        .type           _Z12kernelSobelYPKfiiPf,@function
        .size           _Z12kernelSobelYPKfiiPf,(.L_x_15 - _Z12kernelSobelYPKfiiPf)
        .other          _Z12kernelSobelYPKfiiPf,@"STO_CUDA_ENTRY STV_DEFAULT"
_Z12kernelSobelYPKfiiPf:
.text._Z12kernelSobelYPKfiiPf:
[----:B------:R-:W-:Y:S01]  /*0000*/  LDC R1, c[0x0][0x37c] ;  /* 0x0000df00ff017b82 */ /* 0x000fe20000000800 */
[----:B------:R-:W0:Y:S07]  /*0010*/  S2R R7, SR_TID.Y ;  /* 0x0000000000077919 */ /* 0x000e2e0000002200 */
[----:B------:R-:W1:Y:S01]  /*0020*/  LDC R5, c[0x0][0x360] ;  /* 0x0000d800ff057b82 */ /* 0x000e620000000800 */
[----:B------:R-:W1:Y:S07]  /*0030*/  S2R R4, SR_TID.X ;  /* 0x0000000000047919 */ /* 0x000e6e0000002100 */
[----:B------:R-:W0:Y:S08]  /*0040*/  S2UR UR5, SR_CTAID.Y ;  /* 0x00000000000579c3 */ /* 0x000e300000002600 */
[----:B------:R-:W0:Y:S08]  /*0050*/  LDC R0, c[0x0][0x364] ;  /* 0x0000d900ff007b82 */ /* 0x000e300000000800 */
[----:B------:R-:W1:Y:S08]  /*0060*/  S2UR UR4, SR_CTAID.X ;  /* 0x00000000000479c3 */ /* 0x000e700000002500 */
[----:B------:R-:W2:Y:S01]  /*0070*/  LDC.64 R2, c[0x0][0x388] ;  /* 0x0000e200ff027b82 */ /* 0x000ea20000000a00 */
[----:B0-----:R-:W-:-:S02]  /*0080*/  IMAD R0, R0, UR5, R7 ;  /* 0x0000000500007c24 */ /* 0x001fc4000f8e0207 */
[----:B-1----:R-:W-:-:S03]  /*0090*/  IMAD R5, R5, UR4, R4 ;  /* 0x0000000405057c24 */ /* 0x002fc6000f8e0204 */
[----:B--2---:R-:W-:-:S04]  /*00a0*/  ISETP.GE.AND P0, PT, R0, R3, PT ;  /* 0x000000030000720c */ /* 0x004fc80003f06270 */
[----:B------:R-:W-:-:S13]  /*00b0*/  ISETP.GE.OR P0, PT, R5, R2, P0 ;  /* 0x000000020500720c */ /* 0x000fda0000706670 */
[----:B------:R-:W-:Y:S05]  /*00c0*/  @P0 EXIT ;  /* 0x000000000000094d */ /* 0x000fea0003800000 */
[----:B------:R-:W0:Y:S01]  /*00d0*/  LDC.64 R6, c[0x0][0x380] ;  /* 0x0000e000ff067b82 */ /* 0x000e220000000a00 */
[----:B------:R-:W-:Y:S01]  /*00e0*/  VIMNMX.U32 R4, PT, PT, R0, 0x1, !PT ;  /* 0x0000000100047848 */ /* 0x000fe20007fe0000 */
[----:B------:R-:W1:Y:S01]  /*00f0*/  LDCU.64 UR6, c[0x0][0x380] ;  /* 0x00007000ff0677ac */ /* 0x000e620008000a00 */
[----:B------:R-:W-:Y:S01]  /*0100*/  IADD3 R3, PT, PT, R3, -0x1, RZ ;  /* 0xffffffff03037810 */ /* 0x000fe20007ffe0ff */
[----:B------:R-:W-:Y:S01]  /*0110*/  VIADD R12, R2, 0xffffffff ;  /* 0xffffffff020c7836 */ /* 0x000fe20000000000 */
[----:B------:R-:W2:Y:S01]  /*0120*/  LDCU.64 UR4, c[0x0][0x358] ;  /* 0x00006b00ff0477ac */ /* 0x000ea20008000a00 */
[----:B------:R-:W-:Y:S01]  /*0130*/  VIADD R9, R4, 0xffffffff ;  /* 0xffffffff04097836 */ /* 0x000fe20000000000 */
[----:B------:R-:W-:Y:S02]  /*0140*/  VIMNMX R4, PT, PT, R5, 0x1, !PT ;  /* 0x0000000105047848 */ /* 0x000fe40007fe0100 */
[----:B------:R-:W-:Y:S01]  /*0150*/  VIADDMNMX.U32 R13, R0, 0x1, R3, PT ;  /* 0x00000001000d7846 */ /* 0x000fe20003800003 */
[----:B------:R-:W-:-:S04]  /*0160*/  IMAD R15, R9, R2, RZ ;  /* 0x00000002090f7224 */ /* 0x000fc800078e02ff */
[----:B------:R-:W-:Y:S01]  /*0170*/  IMAD.IADD R11, R5, 0x1, R15 ;  /* 0x00000001050b7824 */ /* 0x000fe200078e020f */
[----:B------:R-:W-:-:S04]  /*0180*/  IADD3 R9, P0, PT, R4, R15, RZ ;  /* 0x0000000f04097210 */ /* 0x000fc80007f1e0ff */
[----:B------:R-:W-:Y:S02]  /*0190*/  LEA.HI.X.SX32 R14, R15, RZ, 0x1, P0 ;  /* 0x000000ff0f0e7211 */ /* 0x000fe400000f0eff */
[----:B-1----:R-:W-:Y:S01]  /*01a0*/  LEA R8, P0, R9, UR6, 0x2 ;  /* 0x0000000609087c11 */ /* 0x002fe2000f8010ff */
[----:B0-----:R-:W-:Y:S01]  /*01b0*/  IMAD.WIDE R10, R11, 0x4, R6 ;  /* 0x000000040b0a7825 */ /* 0x001fe200078e0206 */
[----:B------:R-:W-:-:S04]  /*01c0*/  VIADDMNMX R16, R5, 0x1, R12, PT ;  /* 0x0000000105107846 */ /* 0x000fc8000380010c */
[----:B--2---:R-:W2:Y:S01]  /*01d0*/  LDG.E R3, desc[UR4][R10.64] ;  /* 0x000000040a037981 */ /* 0x004ea2000c1e1900 */
[----:B------:R-:W-:Y:S01]  /*01e0*/  LEA.HI.X R9, R9, UR7, R14, 0x2, P0 ;  /* 0x0000000709097c11 */ /* 0x000fe200080f140e */
[----:B------:R-:W-:Y:S01]  /*01f0*/  IMAD R17, R13, R2, RZ ;  /* 0x000000020d117224 */ /* 0x000fe200078e02ff */
[----:B------:R-:W-:-:S03]  /*0200*/  IADD3 R13, PT, PT, R16, R15, RZ ;  /* 0x0000000f100d7210 */ /* 0x000fc60007ffe0ff */
[----:B------:R2:W3:Y:S01]  /*0210*/  LDG.E R20, desc[UR4][R8.64+-0x4] ;  /* 0xfffffc0408147981 */ /* 0x0004e2000c1e1900 */
[----:B------:R-:W-:Y:S01]  /*0220*/  IADD3 R4, P0, PT, R4, R17, RZ ;  /* 0x0000001104047210 */ /* 0x000fe20007f1e0ff */
[----:B------:R-:W-:-:S03]  /*0230*/  IMAD.WIDE R12, R13, 0x4, R6 ;  /* 0x000000040d0c7825 */ /* 0x000fc600078e0206 */
[----:B------:R-:W-:Y:S02]  /*0240*/  LEA.HI.X.SX32 R15, R17, RZ, 0x1, P0 ;  /* 0x000000ff110f7211 */ /* 0x000fe400000f0eff */
[C---:B------:R-:W-:Y:S01]  /*0250*/  LEA R18, P0, R4.reuse, UR6, 0x2 ;  /* 0x0000000604127c11 */ /* 0x040fe2000f8010ff */
[----:B------:R-:W4:Y:S03]  /*0260*/  LDG.E R12, desc[UR4][R12.64] ;  /* 0x000000040c0c7981 */ /* 0x000f26000c1e1900 */
[----:B------:R-:W-:Y:S01]  /*0270*/  LEA.HI.X R19, R4, UR7, R15, 0x2, P0 ;  /* 0x0000000704137c11 */ /* 0x000fe200080f140f */
[----:B------:R-:W-:-:S04]  /*0280*/  IMAD.IADD R15, R5, 0x1, R17 ;  /* 0x00000001050f7824 */ /* 0x000fc800078e0211 */
[----:B------:R-:W5:Y:S01]  /*0290*/  LDG.E R18, desc[UR4][R18.64+-0x4] ;  /* 0xfffffc0412127981 */ /* 0x000f62000c1e1900 */
[----:B------:R-:W-:Y:S01]  /*02a0*/  IMAD.WIDE R14, R15, 0x4, R6 ;  /* 0x000000040f0e7825 */ /* 0x000fe200078e0206 */
[----:B------:R-:W-:-:S05]  /*02b0*/  IADD3 R17, PT, PT, R16, R17, RZ ;  /* 0x0000001110117210 */ /* 0x000fca0007ffe0ff */
[----:B------:R-:W5:Y:S01]  /*02c0*/  LDG.E R14, desc[UR4][R14.64] ;  /* 0x000000040e0e7981 */ /* 0x000f62000c1e1900 */
[----:B------:R-:W-:-:S06]  /*02d0*/  IMAD.WIDE R16, R17, 0x4, R6 ;  /* 0x0000000411107825 */ /* 0x000fcc00078e0206 */
[----:B------:R-:W5:Y:S01]  /*02e0*/  LDG.E R16, desc[UR4][R16.64] ;  /* 0x0000000410107981 */ /* 0x000f62000c1e1900 */
[----:B--2---:R0:W1:Y:S08]  /*02f0*/  F2F.F64.F32 R8, R3 ;  /* 0x0000000300087310 */ /* 0x0040700000201800 */
[----:B---3--:R-:W2:Y:S01]  /*0300*/  F2F.F64.F32 R6, R20 ;  /* 0x0000001400067310 */ /* 0x008ea20000201800 */
[----:B0-----:R-:W-:Y:S01]  /*0310*/  IMAD R3, R0, R2, R5 ;  /* 0x0000000200037224 */ /* 0x001fe200078e0205 */
[----:B-1----:R-:W-:-:S06]  /*0320*/  DADD R8, R8, R8 ;  /* 0x0000000008087229 */ /* 0x002fcc0000000008 */
[----:B----4-:R-:W0:Y:S02]  /*0330*/  F2F.F64.F32 R10, R12 ;  /* 0x0000000c000a7310 */ /* 0x010e240000201800 */
[----:B--2---:R-:W-:-:S06]  /*0340*/  DADD R6, -R6, -R8 ;  /* 0x0000000006067229 */ /* 0x004fcc0000000908 */
[----:B-----5:R-:W1:Y:S02]  /*0350*/  F2F.F64.F32 R8, R18 ;  /* 0x0000001200087310 */ /* 0x020e640000201800 */
[----:B0-----:R-:W-:-:S06]  /*0360*/  DADD R6, R6, -R10 ;  /* 0x0000000006067229 */ /* 0x001fcc000000080a */
[----:B------:R-:W0:Y:S02]  /*0370*/  F2F.F64.F32 R10, R14 ;  /* 0x0000000e000a7310 */ /* 0x000e240000201800 */
[----:B-1----:R-:W-:-:S06]  /*0380*/  DADD R6, R6, R8 ;  /* 0x0000000006067229 */ /* 0x002fcc0000000008 */
[----:B------:R-:W1:Y:S02]  /*0390*/  F2F.F64.F32 R8, R16 ;  /* 0x0000001000087310 */ /* 0x000e640000201800 */
[----:B0-----:R-:W-:Y:S01]  /*03a0*/  DFMA R6, R10, 2, R6 ;  /* 0x400000000a06782b */ /* 0x001fe20000000006 */
[----:B------:R-:W0:Y:S07]  /*03b0*/  LDC.64 R10, c[0x0][0x390] ;  /* 0x0000e400ff0a7b82 */ /* 0x000e2e0000000a00 */
[----:B-1----:R-:W-:-:S10]  /*03c0*/  DADD R6, R6, R8 ;  /* 0x0000000006067229 */ /* 0x002fd40000000008 */
[----:B------:R-:W1:Y:S01]  /*03d0*/  F2F.F32.F64 R6, R6 ;  /* 0x0000000600067310 */ /* 0x000e620000301000 */
[----:B0-----:R-:W-:-:S04]  /*03e0*/  IMAD.WIDE R2, R3, 0x4, R10 ;  /* 0x0000000403027825 */ /* 0x001fc800078e020a */
[----:B-1----:R-:W-:-:S05]  /*03f0*/  FMUL R5, R6, 0.25 ;  /* 0x3e80000006057820 */ /* 0x002fca0000400000 */
[----:B------:R-:W-:Y:S01]  /*0400*/  STG.E desc[UR4][R2.64], R5 ;  /* 0x0000000502007986 */ /* 0x000fe2000c101904 */
[----:B------:R-:W-:Y:S05]  /*0410*/  EXIT ;  /* 0x000000000000794d */ /* 0x000fea0003800000 */
.L_x_7:
        /* <DEDUP_REMOVED lines=14> */
.L_x_15:


//--------------------- .text._Z12kernelSobelXPKfiiPf --------------------------
	.section	.text._Z12kernelSobelXPKfiiPf,"ax",@progbits
	.align	128
        .global         _Z12kernelSobelXPKfiiPf
        .type           _Z12kernelSobelXPKfiiPf,@function
        .size           _Z12kernelSobelXPKfiiPf,(.L_x_16 - _Z12kernelSobelXPKfiiPf)
        .other          _Z12kernelSobelXPKfiiPf,@"STO_CUDA_ENTRY STV_DEFAULT"
_Z12kernelSobelXPKfiiPf:
.text._Z12kernelSobelXPKfiiPf:
        /* <DEDUP_REMOVED lines=13> */
[----:B------:R-:W0:Y:S01]  /*00d0*/  LDCU.64 UR6, c[0x0][0x380] ;  /* 0x00007000ff0677ac */ /* 0x000e220008000a00 */
[C---:B------:R-:W-:Y:S01]  /*00e0*/  IMAD R0, R2.reuse, R4, RZ ;  /* 0x0000000402007224 */ /* 0x040fe200078e02ff */
[----:B------:R-:W-:Y:S01]  /*00f0*/  VIMNMX R8, PT, PT, R3, 0x1, !PT ;  /* 0x0000000103087848 */ /* 0x000fe20007fe0100 */
[----:B------:R-:W-:Y:S01]  /*0100*/  VIADD R5, R5, 0xffffffff ;  /* 0xffffffff05057836 */ /* 0x000fe20000000000 */
[----:B------:R-:W-:Y:S01]  /*0110*/  VIMNMX.U32 R6, PT, PT, R2, 0x1, !PT ;  /* 0x0000000102067848 */ /* 0x000fe20007fe0000 */
[----:B------:R-:W1:Y:S01]  /*0120*/  LDCU.64 UR4, c[0x0][0x358] ;  /* 0x00006b00ff0477ac */ /* 0x000e620008000a00 */
[----:B------:R-:W-:Y:S02]  /*0130*/  IADD3 R9, P0, PT, R8, R0, RZ ;  /* 0x0000000008097210 */ /* 0x000fe40007f1e0ff */
[----:B------:R-:W-:Y:S01]  /*0140*/  VIADDMNMX.U32 R5, R2, 0x1, R5, PT ;  /* 0x0000000102057846 */ /* 0x000fe20003800005 */
[----:B------:R-:W-:Y:S01]  /*0150*/  VIADD R7, R6, 0xffffffff ;  /* 0xffffffff06077836 */ /* 0x000fe20000000000 */
[----:B------:R-:W-:-:S03]  /*0160*/  LEA.HI.X.SX32 R6, R0, RZ, 0x1, P0 ;  /* 0x000000ff00067211 */ /* 0x000fc600000f0eff */
[-C--:B------:R-:W-:Y:S02]  /*0170*/  IMAD R15, R7, R4.reuse, RZ ;  /* 0x00000004070f7224 */ /* 0x080fe400078e02ff */
[----:B------:R-:W-:Y:S01]  /*0180*/  IMAD R5, R5, R4, RZ ;  /* 0x0000000405057224 */ /* 0x000fe200078e02ff */
[----:B0-----:R-:W-:-:S04]  /*0190*/  LEA R10, P0, R9, UR6, 0x2 ;  /* 0x00000006090a7c11 */ /* 0x001fc8000f8010ff */
[----:B------:R-:W-:Y:S02]  /*01a0*/  LEA.HI.X R11, R9, UR7, R6, 0x2, P0 ;  /* 0x00000007090b7c11 */ /* 0x000fe400080f1406 */
[----:B------:R-:W-:Y:S01]  /*01b0*/  IADD3 R13, P0, PT, R8, R15, RZ ;  /* 0x0000000f080d7210 */ /* 0x000fe20007f1e0ff */
[----:B------:R-:W0:Y:S02]  /*01c0*/  LDC.64 R6, c[0x0][0x380] ;  /* 0x0000e000ff067b82 */ /* 0x000e240000000a00 */
[----:B-1----:R0:W2:Y:S01]  /*01d0*/  LDG.E R2, desc[UR4][R10.64+-0x4] ;  /* 0xfffffc040a027981 */ /* 0x0020a2000c1e1900 */
[----:B------:R-:W-:Y:S02]  /*01e0*/  LEA.HI.X.SX32 R14, R15, RZ, 0x1, P0 ;  /* 0x000000ff0f0e7211 */ /* 0x000fe400000f0eff */
[----:B------:R-:W-:Y:S01]  /*01f0*/  LEA R12, P0, R13, UR6, 0x2 ;  /* 0x000000060d0c7c11 */ /* 0x000fe2000f8010ff */
[----:B------:R-:W-:Y:S01]  /*0200*/  VIADD R4, R4, 0xffffffff ;  /* 0xffffffff04047836 */ /* 0x000fe20000000000 */
[----:B------:R-:W-:-:S02]  /*0210*/  IADD3 R9, P1, PT, R8, R5, RZ ;  /* 0x0000000508097210 */ /* 0x000fc40007f3e0ff */
[----:B------:R-:W-:Y:S02]  /*0220*/  LEA.HI.X R13, R13, UR7, R14, 0x2, P0 ;  /* 0x000000070d0d7c11 */ /* 0x000fe400080f140e */
[----:B------:R-:W-:Y:S02]  /*0230*/  LEA.HI.X.SX32 R14, R5, RZ, 0x1, P1 ;  /* 0x000000ff050e7211 */ /* 0x000fe400008f0eff */
[----:B------:R-:W-:Y:S01]  /*0240*/  LEA R8, P0, R9, UR6, 0x2 ;  /* 0x0000000609087c11 */ /* 0x000fe2000f8010ff */
[----:B------:R1:W3:Y:S01]  /*0250*/  LDG.E R16, desc[UR4][R12.64+-0x4] ;  /* 0xfffffc040c107981 */ /* 0x0002e2000c1e1900 */
[----:B------:R-:W-:Y:S02]  /*0260*/  VIADDMNMX R4, R3, 0x1, R4, PT ;  /* 0x0000000103047846 */ /* 0x000fe40003800104 */
[----:B------:R-:W-:-:S03]  /*0270*/  LEA.HI.X R9, R9, UR7, R14, 0x2, P0 ;  /* 0x0000000709097c11 */ /* 0x000fc600080f140e */
[----:B------:R-:W-:Y:S02]  /*0280*/  IMAD.IADD R15, R4, 0x1, R15 ;  /* 0x00000001040f7824 */ /* 0x000fe400078e020f */
[----:B------:R-:W4:Y:S02]  /*0290*/  LDG.E R17, desc[UR4][R8.64+-0x4] ;  /* 0xfffffc0408117981 */ /* 0x000f24000c1e1900 */
[----:B0-----:R-:W-:-:S04]  /*02a0*/  IMAD.WIDE R10, R15, 0x4, R6 ;  /* 0x000000040f0a7825 */ /* 0x001fc800078e0206 */
[----:B------:R-:W-:Y:S02]  /*02b0*/  IMAD.IADD R15, R4, 0x1, R0 ;  /* 0x00000001040f7824 */ /* 0x000fe400078e0200 */
[----:B------:R-:W5:Y:S02]  /*02c0*/  LDG.E R10, desc[UR4][R10.64] ;  /* 0x000000040a0a7981 */ /* 0x000f64000c1e1900 */
[----:B------:R-:W-:-:S04]  /*02d0*/  IMAD.WIDE R14, R15, 0x4, R6 ;  /* 0x000000040f0e7825 */ /* 0x000fc800078e0206 */
[----:B------:R-:W-:Y:S02]  /*02e0*/  IMAD.IADD R5, R4, 0x1, R5 ;  /* 0x0000000104057824 */ /* 0x000fe400078e0205 */
[----:B------:R-:W5:Y:S02]  /*02f0*/  LDG.E R14, desc[UR4][R14.64] ;  /* 0x000000040e0e7981 */ /* 0x000f64000c1e1900 */
[----:B-1----:R-:W-:-:S06]  /*0300*/  IMAD.WIDE R12, R5, 0x4, R6 ;  /* 0x00000004050c7825 */ /* 0x002fcc00078e0206 */
[----:B------:R-:W5:Y:S01]  /*0310*/  LDG.E R12, desc[UR4][R12.64] ;  /* 0x000000040c0c7981 */ /* 0x000f62000c1e1900 */
[----:B------:R-:W-:Y:S01]  /*0320*/  IMAD.IADD R3, R3, 0x1, R0 ;  /* 0x0000000103037824 */ /* 0x000fe200078e0200 */
[----:B--2---:R-:W0:Y:S08]  /*0330*/  F2F.F64.F32 R6, R2 ;  /* 0x0000000200067310 */ /* 0x004e300000201800 */
[----:B---3--:R-:W1:Y:S01]  /*0340*/  F2F.F64.F32 R4, R16 ;  /* 0x0000001000047310 */ /* 0x008e620000201800 */
[----:B0-----:R-:W-:-:S07]  /*0350*/  DADD R6, R6, R6 ;  /* 0x0000000006067229 */ /* 0x001fce0000000006 */
[----:B----4-:R-:W0:Y:S01]  /*0360*/  F2F.F64.F32 R8, R17 ;  /* 0x0000001100087310 */ /* 0x010e220000201800 */
[----:B-1----:R-:W-:-:S07]  /*0370*/  DADD R4, -R4, -R6 ;  /* 0x0000000004047229 */ /* 0x002fce0000000906 */
[----:B-----5:R-:W1:Y:S01]  /*0380*/  F2F.F64.F32 R6, R10 ;  /* 0x0000000a00067310 */ /* 0x020e620000201800 */
[----:B0-----:R-:W-:-:S07]  /*0390*/  DADD R4, R4, -R8 ;  /* 0x0000000004047229 */ /* 0x001fce0000000808 */
[----:B------:R-:W0:Y:S01]  /*03a0*/  F2F.F64.F32 R8, R14 ;  /* 0x0000000e00087310 */ /* 0x000e220000201800 */
[----:B-1----:R-:W-:-:S07]  /*03b0*/  DADD R4, R4, R6 ;  /* 0x0000000004047229 */ /* 0x002fce0000000006 */
[----:B------:R-:W1:Y:S01]  /*03c0*/  F2F.F64.F32 R6, R12 ;  /* 0x0000000c00067310 */ /* 0x000e620000201800 */
        /* <DEDUP_REMOVED lines=8> */
.L_x_8:
        /* <DEDUP_REMOVED lines=11> */
.L_x_16:


//--------------------- .text._Z13kernelScharrYPKfiiPf --------------------------
	.section	.text._Z13kernelScharrYPKfiiPf,"ax",@progbits
	.align	128
        .global         _Z13kernelScharrYPKfiiPf
        .type           _Z13kernelScharrYPKfiiPf,@function
        .size           _Z13kernelScharrYPKfiiPf,(.L_x_17 - _Z13kernelScharrYPKfiiPf)
        .other          _Z13kernelScharrYPKfiiPf,@"STO_CUDA_ENTRY STV_DEFAULT"
_Z13kernelScharrYPKfiiPf:
.text._Z13kernelScharrYPKfiiPf:
        /* <DEDUP_REMOVED lines=13> */
[----:B------:R-:W-:Y:S01]  /*00d0*/  IADD3 R9, PT, PT, R3, -0x1, RZ ;  /* 0xffffffff03097810 */ /* 0x000fe20007ffe0ff */
[----:B------:R-:W0:Y:S01]  /*00e0*/  LDC.64 R6, c[0x0][0x380] ;  /* 0x0000e000ff067b82 */ /* 0x000e220000000a00 */
[C---:B------:R-:W-:Y:S01]  /*00f0*/  VIMNMX.U32 R3, PT, PT, R0.reuse, 0x1, !PT ;  /* 0x0000000100037848 */ /* 0x040fe20007fe0000 */
[----:B------:R-:W1:Y:S01]  /*0100*/  LDCU.64 UR6, c[0x0][0x380] ;  /* 0x00007000ff0677ac */ /* 0x000e620008000a00 */
[----:B------:R-:W-:Y:S01]  /*0110*/  VIADDMNMX.U32 R9, R0, 0x1, R9, PT ;  /* 0x0000000100097846 */ /* 0x000fe20003800009 */
[----:B------:R-:W-:Y:S01]  /*0120*/  VIADD R8, R2, 0xffffffff ;  /* 0xffffffff02087836 */ /* 0x000fe20000000000 */
[----:B------:R-:W-:Y:S01]  /*0130*/  IADD3 R3, PT, PT, R3, -0x1, RZ ;  /* 0xffffffff03037810 */ /* 0x000fe20007ffe0ff */
[----:B------:R-:W2:Y:S01]  /*0140*/  LDCU.64 UR4, c[0x0][0x358] ;  /* 0x00006b00ff0477ac */ /* 0x000ea20008000a00 */
[----:B------:R-:W-:Y:S01]  /*0150*/  VIMNMX R4, PT, PT, R5, 0x1, !PT ;  /* 0x0000000105047848 */ /* 0x000fe20007fe0100 */
[-C--:B------:R-:W-:Y:S02]  /*0160*/  IMAD R14, R9, R2.reuse, RZ ;  /* 0x00000002090e7224 */ /* 0x080fe400078e02ff */
[----:B------:R-:W-:Y:S01]  /*0170*/  IMAD R12, R3, R2, RZ ;  /* 0x00000002030c7224 */ /* 0x000fe200078e02ff */
[C---:B------:R-:W-:Y:S01]  /*0180*/  VIADDMNMX R3, R5.reuse, 0x1, R8, PT ;  /* 0x0000000105037846 */ /* 0x040fe20003800108 */
[----:B------:R-:W-:-:S03]  /*0190*/  IMAD.IADD R15, R5, 0x1, R14 ;  /* 0x00000001050f7824 */ /* 0x000fc600078e020e */
[C---:B------:R-:W-:Y:S02]  /*01a0*/  IADD3 R11, P1, PT, R4.reuse, R12, RZ ;  /* 0x0000000c040b7210 */ /* 0x040fe40007f3e0ff */
[----:B------:R-:W-:Y:S02]  /*01b0*/  IADD3 R4, P0, PT, R4, R14, RZ ;  /* 0x0000000e04047210 */ /* 0x000fe40007f1e0ff */
[----:B------:R-:W-:Y:S02]  /*01c0*/  LEA.HI.X.SX32 R16, R12, RZ, 0x1, P1 ;  /* 0x000000ff0c107211 */ /* 0x000fe400008f0eff */
[CC--:B------:R-:W-:Y:S01]  /*01d0*/  IADD3 R13, PT, PT, R3.reuse, R12.reuse, RZ ;  /* 0x0000000c030d7210 */ /* 0x0c0fe20007ffe0ff */
[----:B------:R-:W-:Y:S01]  /*01e0*/  IMAD.IADD R3, R3, 0x1, R14 ;  /* 0x0000000103037824 */ /* 0x000fe200078e020e */
[----:B-1----:R-:W-:Y:S02]  /*01f0*/  LEA R10, P1, R11, UR6, 0x2 ;  /* 0x000000060b0a7c11 */ /* 0x002fe4000f8210ff */
[----:B------:R-:W-:Y:S01]  /*0200*/  IADD3 R17, PT, PT, R5, R12, RZ ;  /* 0x0000000c05117210 */ /* 0x000fe20007ffe0ff */
[----:B0-----:R-:W-:Y:S01]  /*0210*/  IMAD.WIDE R12, R13, 0x4, R6 ;  /* 0x000000040d0c7825 */ /* 0x001fe200078e0206 */
[----:B------:R-:W-:-:S02]  /*0220*/  LEA.HI.X.SX32 R9, R14, RZ, 0x1, P0 ;  /* 0x000000ff0e097211 */ /* 0x000fc400000f0eff */
[----:B------:R-:W-:Y:S01]  /*0230*/  LEA.HI.X R11, R11, UR7, R16, 0x2, P1 ;  /* 0x000000070b0b7c11 */ /* 0x000fe200088f1410 */
[--C-:B------:R-:W-:Y:S01]  /*0240*/  IMAD.WIDE R14, R15, 0x4, R6.reuse ;  /* 0x000000040f0e7825 */ /* 0x100fe200078e0206 */
[C---:B------:R-:W-:Y:S01]  /*0250*/  LEA R8, P0, R4.reuse, UR6, 0x2 ;  /* 0x0000000604087c11 */ /* 0x040fe2000f8010ff */
[----:B--2---:R-:W2:Y:S02]  /*0260*/  LDG.E R13, desc[UR4][R12.64] ;  /* 0x000000040c0d7981 */ /* 0x004ea4000c1e1900 */
[----:B------:R-:W-:Y:S01]  /*0270*/  IMAD.WIDE R16, R17, 0x4, R6 ;  /* 0x0000000411107825 */ /* 0x000fe200078e0206 */
[----:B------:R-:W-:Y:S01]  /*0280*/  LEA.HI.X R9, R4, UR7, R9, 0x2, P0 ;  /* 0x0000000704097c11 */ /* 0x000fe200080f1409 */
[----:B------:R-:W2:Y:S02]  /*0290*/  LDG.E R10, desc[UR4][R10.64+-0x4] ;  /* 0xfffffc040a0a7981 */ /* 0x000ea4000c1e1900 */
[----:B------:R-:W-:Y:S02]  /*02a0*/  IMAD.WIDE R6, R3, 0x4, R6 ;  /* 0x0000000403067825 */ /* 0x000fe400078e0206 */
[----:B------:R-:W3:Y:S04]  /*02b0*/  LDG.E R14, desc[UR4][R14.64] ;  /* 0x000000040e0e7981 */ /* 0x000ee8000c1e1900 */
[----:B------:R-:W3:Y:S04]  /*02c0*/  LDG.E R17, desc[UR4][R16.64] ;  /* 0x0000000410117981 */ /* 0x000ee8000c1e1900 */
[----:B------:R-:W4:Y:S04]  /*02d0*/  LDG.E R8, desc[UR4][R8.64+-0x4] ;  /* 0xfffffc0408087981 */ /* 0x000f28000c1e1900 */
[----:B------:R-:W5:Y:S01]  /*02e0*/  LDG.E R6, desc[UR4][R6.64] ;  /* 0x0000000406067981 */ /* 0x000f62000c1e1900 */
[----:B--2---:R-:W-:-:S02]  /*02f0*/  FADD R3, -R10, -R13 ;  /* 0x8000000d0a037221 */ /* 0x004fc40000000100 */
[----:B------:R-:W0:Y:S01]  /*0300*/  LDC.64 R12, c[0x0][0x390] ;  /* 0x0000e400ff0c7b82 */ /* 0x000e220000000a00 */
[----:B---3--:R-:W-:-:S04]  /*0310*/  FADD R20, R14, -R17 ;  /* 0x800000110e147221 */ /* 0x008fc80000000000 */
[----:B------:R-:W1:Y:S01]  /*0320*/  F2F.F64.F32 R18, R20 ;  /* 0x0000001400127310 */ /* 0x000e620000201800 */
[----:B----4-:R-:W-:-:S04]  /*0330*/  FADD R3, R3, R8 ;  /* 0x0000000803037221 */ /* 0x010fc80000000000 */
[----:B-----5:R-:W-:-:S04]  /*0340*/  FADD R4, R3, R6 ;  /* 0x0000000603047221 */ /* 0x020fc80000000000 */
[----:B------:R-:W2:Y:S01]  /*0350*/  F2F.F64.F32 R10, R4 ;  /* 0x00000004000a7310 */ /* 0x000ea20000201800 */
[----:B-1----:R-:W-:-:S08]  /*0360*/  DMUL R18, R18, 10 ;  /* 0x4024000012127828 */ /* 0x002fd00000000000 */
[----:B--2---:R-:W-:-:S10]  /*0370*/  DFMA R10, R10, 3, R18 ;  /* 0x400800000a0a782b */ /* 0x004fd40000000012 */
[----:B------:R-:W1:Y:S01]  /*0380*/  F2F.F32.F64 R10, R10 ;  /* 0x0000000a000a7310 */ /* 0x000e620000301000 */
[----:B------:R-:W-:-:S04]  /*0390*/  IMAD R3, R0, R2, R5 ;  /* 0x0000000200037224 */ /* 0x000fc800078e0205 */
[----:B0-----:R-:W-:-:S04]  /*03a0*/  IMAD.WIDE R2, R3, 0x4, R12 ;  /* 0x0000000403027825 */ /* 0x001fc800078e020c */
[----:B-1----:R-:W-:-:S05]  /*03b0*/  FMUL R5, R10, 0.050000000745058059692 ;  /* 0x3d4ccccd0a057820 */ /* 0x002fca0000400000 */
[----:B------:R-:W-:Y:S01]  /*03c0*/  STG.E desc[UR4][R2.64], R5 ;  /* 0x0000000502007986 */ /* 0x000fe2000c101904 */
[----:B------:R-:W-:Y:S05]  /*03d0*/  EXIT ;  /* 0x000000000000794d */ /* 0x000fea0003800000 */
.L_x_9:
        /* <DEDUP_REMOVED lines=10> */
.L_x_17:


//--------------------- .text._Z13kernelScharrXPKfiiPf --------------------------
	.section	.text._Z13kernelScharrXPKfiiPf,"ax",@progbits
	.align	128
        .global         _Z13kernelScharrXPKfiiPf
        .type           _Z13kernelScharrXPKfiiPf,@function
        .size           _Z13kernelScharrXPKfiiPf,(.L_x_18 - _Z13kernelScharrXPKfiiPf)
        .other          _Z13kernelScharrXPKfiiPf,@"STO_CUDA_ENTRY STV_DEFAULT"
_Z13kernelScharrXPKfiiPf:
.text._Z13kernelScharrXPKfiiPf:
        /* <DEDUP_REMOVED lines=14> */
[----:B------:R-:W-:Y:S01]  /*00e0*/  VIADD R7, R7, 0xffffffff ;  /* 0xffffffff07077836 */ /* 0x000fe20000000000 */
[C---:B------:R-:W-:Y:S01]  /*00f0*/  VIMNMX.U32 R2, PT, PT, R0.reuse, 0x1, !PT ;  /* 0x0000000100027848 */ /* 0x040fe20007fe0000 */
[----:B------:R-:W1:Y:S01]  /*0100*/  LDC.64 R4, c[0x0][0x380] ;  /* 0x0000e000ff047b82 */ /* 0x000e620000000a00 */
[----:B------:R-:W-:Y:S01]  /*0110*/  VIMNMX R11, PT, PT, R3, 0x1, !PT ;  /* 0x00000001030b7848 */ /* 0x000fe20007fe0100 */
[----:B------:R-:W2:Y:S01]  /*0120*/  LDCU.64 UR4, c[0x0][0x358] ;  /* 0x00006b00ff0477ac */ /* 0x000ea20008000a00 */
[C---:B------:R-:W-:Y:S01]  /*0130*/  VIADDMNMX.U32 R9, R0.reuse, 0x1, R7, PT ;  /* 0x0000000100097846 */ /* 0x040fe20003800007 */
[-C--:B------:R-:W-:Y:S02]  /*0140*/  IMAD R0, R0, R6.reuse, RZ ;  /* 0x0000000600007224 */ /* 0x080fe400078e02ff */
[----:B------:R-:W-:Y:S01]  /*0150*/  VIADD R7, R2, 0xffffffff ;  /* 0xffffffff02077836 */ /* 0x000fe20000000000 */
[----:B------:R-:W-:Y:S01]  /*0160*/  IADD3 R2, PT, PT, R6, -0x1, RZ ;  /* 0xffffffff06027810 */ /* 0x000fe20007ffe0ff */
[----:B------:R-:W-:Y:S01]  /*0170*/  IMAD R14, R9, R6, RZ ;  /* 0x00000006090e7224 */ /* 0x000fe200078e02ff */
[----:B------:R-:W-:Y:S01]  /*0180*/  IADD3 R8, P0, PT, R11, R0, RZ ;  /* 0x000000000b087210 */ /* 0x000fe20007f1e0ff */
[----:B------:R-:W-:Y:S01]  /*0190*/  IMAD R12, R7, R6, RZ ;  /* 0x00000006070c7224 */ /* 0x000fe200078e02ff */
[----:B------:R-:W-:-:S02]  /*01a0*/  VIADDMNMX R9, R3, 0x1, R2, PT ;  /* 0x0000000103097846 */ /* 0x000fc40003800102 */
[----:B------:R-:W-:Y:S02]  /*01b0*/  LEA.HI.X.SX32 R7, R0, RZ, 0x1, P0 ;  /* 0x000000ff00077211 */ /* 0x000fe400000f0eff */
[C---:B0-----:R-:W-:Y:S01]  /*01c0*/  LEA R6, P0, R8.reuse, UR6, 0x2 ;  /* 0x0000000608067c11 */ /* 0x041fe2000f8010ff */
[----:B------:R-:W-:Y:S01]  /*01d0*/  IMAD.IADD R15, R9, 0x1, R0 ;  /* 0x00000001090f7824 */ /* 0x000fe200078e0200 */
[----:B------:R-:W-:Y:S01]  /*01e0*/  IADD3 R16, P1, PT, R11, R12, RZ ;  /* 0x0000000c0b107210 */ /* 0x000fe20007f3e0ff */
[----:B------:R-:W-:Y:S01]  /*01f0*/  IMAD.IADD R17, R9, 0x1, R14 ;  /* 0x0000000109117824 */ /* 0x000fe200078e020e */
[----:B------:R-:W-:Y:S02]  /*0200*/  LEA.HI.X R7, R8, UR7, R7, 0x2, P0 ;  /* 0x0000000708077c11 */ /* 0x000fe400080f1407 */
[----:B------:R-:W-:Y:S02]  /*0210*/  IADD3 R2, P0, PT, R11, R14, RZ ;  /* 0x0000000e0b027210 */ /* 0x000fe40007f1e0ff */
[----:B------:R-:W-:-:S02]  /*0220*/  LEA.HI.X.SX32 R11, R12, RZ, 0x1, P1 ;  /* 0x000000ff0c0b7211 */ /* 0x000fc400008f0eff */
[----:B------:R-:W-:Y:S01]  /*0230*/  LEA.HI.X.SX32 R19, R14, RZ, 0x1, P0 ;  /* 0x000000ff0e137211 */ /* 0x000fe200000f0eff */
[----:B-1----:R-:W-:Y:S01]  /*0240*/  IMAD.WIDE R14, R15, 0x4, R4 ;  /* 0x000000040f0e7825 */ /* 0x002fe200078e0204 */
[----:B------:R-:W-:Y:S01]  /*0250*/  LEA R8, P0, R2, UR6, 0x2 ;  /* 0x0000000602087c11 */ /* 0x000fe2000f8010ff */
[----:B--2---:R-:W2:Y:S01]  /*0260*/  LDG.E R7, desc[UR4][R6.64+-0x4] ;  /* 0xfffffc0406077981 */ /* 0x004ea2000c1e1900 */
[----:B------:R-:W-:Y:S02]  /*0270*/  LEA R10, P1, R16, UR6, 0x2 ;  /* 0x00000006100a7c11 */ /* 0x000fe4000f8210ff */
[----:B------:R-:W-:Y:S01]  /*0280*/  IADD3 R13, PT, PT, R9, R12, RZ ;  /* 0x0000000c090d7210 */ /* 0x000fe20007ffe0ff */
[----:B------:R-:W2:Y:S01]  /*0290*/  LDG.E R14, desc[UR4][R14.64] ;  /* 0x000000040e0e7981 */ /* 0x000ea2000c1e1900 */
[----:B------:R-:W-:Y:S02]  /*02a0*/  LEA.HI.X R9, R2, UR7, R19, 0x2, P0 ;  /* 0x0000000702097c11 */ /* 0x000fe400080f1413 */
[----:B------:R-:W-:Y:S01]  /*02b0*/  LEA.HI.X R11, R16, UR7, R11, 0x2, P1 ;  /* 0x00000007100b7c11 */ /* 0x000fe200088f140b */
[----:B------:R-:W-:-:S03]  /*02c0*/  IMAD.WIDE R12, R13, 0x4, R4 ;  /* 0x000000040d0c7825 */ /* 0x000fc600078e0204 */
[----:B------:R-:W3:Y:S01]  /*02d0*/  LDG.E R9, desc[UR4][R8.64+-0x4] ;  /* 0xfffffc0408097981 */ /* 0x000ee2000c1e1900 */
[----:B------:R-:W-:-:S03]  /*02e0*/  IMAD.WIDE R4, R17, 0x4, R4 ;  /* 0x0000000411047825 */ /* 0x000fc600078e0204 */
[----:B------:R-:W3:Y:S04]  /*02f0*/  LDG.E R10, desc[UR4][R10.64+-0x4] ;  /* 0xfffffc040a0a7981 */ /* 0x000ee8000c1e1900 */
[----:B------:R-:W4:Y:S04]  /*0300*/  LDG.E R13, desc[UR4][R12.64] ;  /* 0x000000040c0d7981 */ /* 0x000f28000c1e1900 */
[----:B------:R-:W5:Y:S01]  /*0310*/  LDG.E R5, desc[UR4][R4.64] ;  /* 0x0000000404057981 */ /* 0x000f62000c1e1900 */
[----:B------:R-:W-:Y:S01]  /*0320*/  IADD3 R3, PT, PT, R3, R0, RZ ;  /* 0x0000000003037210 */ /* 0x000fe20007ffe0ff */
[----:B--2---:R-:W-:-:S04]  /*0330*/  FADD R18, R14, -R7 ;  /* 0x800000070e127221 */ /* 0x004fc80000000000 */
[----:B------:R-:W0:Y:S01]  /*0340*/  F2F.F64.F32 R16, R18 ;  /* 0x0000001200107310 */ /* 0x000e220000201800 */
[----:B---3--:R-:W-:Y:S02]  /*0350*/  FADD R2, -R10, -R9 ;  /* 0x800000090a027221 */ /* 0x008fe40000000100 */
[----:B------:R-:W1:Y:S02]  /*0360*/  LDC.64 R8, c[0x0][0x390] ;  /* 0x0000e400ff087b82 */ /* 0x000e640000000a00 */
[----:B----4-:R-:W-:-:S04]  /*0370*/  FADD R2, R2, R13 ;  /* 0x0000000d02027221 */ /* 0x010fc80000000000 */
[----:B-----5:R-:W-:-:S04]  /*0380*/  FADD R10, R2, R5 ;  /* 0x00000005020a7221 */ /* 0x020fc80000000000 */
[----:B------:R-:W2:Y:S01]  /*0390*/  F2F.F64.F32 R6, R10 ;  /* 0x0000000a00067310 */ /* 0x000ea20000201800 */
[----:B0-----:R-:W-:-:S08]  /*03a0*/  DMUL R16, R16, 10 ;  /* 0x4024000010107828 */ /* 0x001fd00000000000 */
[----:B--2---:R-:W-:-:S10]  /*03b0*/  DFMA R6, R6, 3, R16 ;  /* 0x400800000606782b */ /* 0x004fd40000000010 */
[----:B------:R-:W0:Y:S01]  /*03c0*/  F2F.F32.F64 R6, R6 ;  /* 0x0000000600067310 */ /* 0x000e220000301000 */
[----:B-1----:R-:W-:-:S04]  /*03d0*/  IMAD.WIDE R2, R3, 0x4, R8 ;  /* 0x0000000403027825 */ /* 0x002fc800078e0208 */
[----:B0-----:R-:W-:-:S05]  /*03e0*/  FMUL R5, R6, 0.050000000745058059692 ;  /* 0x3d4ccccd06057820 */ /* 0x001fca0000400000 */
[----:B------:R-:W-:Y:S01]  /*03f0*/  STG.E desc[UR4][R2.64], R5 ;  /* 0x0000000502007986 */ /* 0x000fe2000c101904 */
[----:B------:R-:W-:Y:S05]  /*0400*/  EXIT ;  /* 0x000000000000794d */ /* 0x000fea0003800000 */
.L_x_10:
        /* <DEDUP_REMOVED lines=15> */
.L_x_18:


//--------------------- .nv.shared.reserved.0     --------------------------
	.section	.nv.shared.reserved.0,"aw",@nobits
	.weak		__nv_reservedSMEM_offset_0_alias
	.size		__nv_reservedSMEM_offset_0_alias, 0, 64
	.other		__nv_reservedSMEM_offset_0_alias,@"STO_CUDA_RESERVED_SHARED STV_DEFAULT"
__nv_reservedSMEM_offset_0_alias:
	.zero		0
	.zero		64


//--------------------- .nv.constant0._Z13kernelSmoothYPKfiiPf --------------------------
	.section	.nv.constant0._Z13kernelSmoothYPKfiiPf,"a",@progbits
	.sectionflags	@""
	.align	4
.nv.constant0._Z13kernelSmoothYPKfiiPf:
	.zero		920


//--------------------- .nv.constant0._Z13kernelSmoothXPfiiS_ --------------------------
	.section	.nv.constant0._Z13kernelSmoothXPfiiS_,"a",@progbits
	.sectionflags	@""
	.align	4
.nv.constant0._Z13kernelSmoothXPfiiS_:
	.zero		920


//--------------------- .nv.constant0._Z9kernelAddPKfS0_iiPf --------------------------
	.section	.nv.constant0._Z9kernelAddPKfS0_iiPf,"a",@progbits
	.sectionflags	@""
	.align	4
.nv.constant0._Z9kernelAddPKfS0_iiPf:
	.zero		928


//--------------------- .nv.constant0._Z12kernelSobelYPKfiiPf --------------------------
	.section	.nv.constant0._Z12kernelSobelYPKfiiPf,"a",@progbits
	.sectionflags	@""
	.align	4
.nv.constant0._Z12kernelSobelYPKfiiPf:
	.zero		920


//--------------------- .nv.constant0._Z12kernelSobelXPKfiiPf --------------------------
	.section	.nv.constant0._Z12kernelSobelXPKfiiPf,"a",@progbits
	.sectionflags	@""
	.align	4
.nv.constant0._Z12kernelSobelXPKfiiPf:
	.zero		920


//--------------------- .nv.constant0._Z13kernelScharrYPKfiiPf --------------------------
	.section	.nv.constant0._Z13kernelScharrYPKfiiPf,"a",@progbits
	.sectionflags	@""
	.align	4
.nv.constant0._Z13kernelScharrYPKfiiPf:
	.zero		920


//--------------------- .nv.constant0._Z13kernelScharrXPKfiiPf --------------------------
	.section	.nv.constant0._Z13kernelScharrXPKfiiPf,"a",@progbits
	.sectionflags	@""
	.align	4
.nv.constant0._Z13kernelScharrXPKfiiPf:
	.zero		920


//--------------------- SYMBOLS --------------------------

	.type		.nv.reservedSmem.offset0,@object
	.size		.nv.reservedSmem.offset0,0x4
